def attn_fwd(
    Q,
    K,
    V,
    Out,
    Lse,
    sm_scale,
    stride_qz,
    stride_qh,
    stride_qm,
    stride_qk,
    stride_kz,
    stride_kh,
    stride_kn,
    stride_kk,
    stride_vz,
    stride_vh,
    stride_vn,
    stride_vk,
    stride_oz,
    stride_oh,
    stride_om,
    stride_ok,
    seqlen_q,
    seqlen_k,
    BLOCK_M: tl.constexpr,
    BLOCK_N: tl.constexpr,
    HEAD_DIM: tl.constexpr,
    CAUSAL: tl.constexpr,
):
    start_m = tl.program_id(0)
    off_hz = tl.program_id(1)
    q_off = off_hz * stride_qh
    k_off = off_hz * stride_kh
    v_off = off_hz * stride_vh
    offs_m = start_m * BLOCK_M + tl.arange(0, BLOCK_M)
    offs_d = tl.arange(0, HEAD_DIM)
    offs_n = tl.arange(0, BLOCK_N)
    q_ptrs = Q + q_off + offs_m[:, None] * stride_qm + offs_d[None, :] * stride_qk
    k_ptrs = K + k_off + offs_d[:, None] * stride_kk + offs_n[None, :] * stride_kn
    v_ptrs = V + v_off + offs_n[:, None] * stride_vn + offs_d[None, :] * stride_vk
    m_i = tl.full([BLOCK_M], float("-inf"), dtype=tl.float32)
    l_i = tl.zeros([BLOCK_M], dtype=tl.float32) + 1.0
    acc = tl.zeros([BLOCK_M, HEAD_DIM], dtype=tl.float32)
    q = tl.load(q_ptrs)
    acc, l_i, m_i = _attn_fwd_inner(
        acc,
        l_i,
        m_i,
        q,
        k_ptrs,
        v_ptrs,
        sm_scale,
        stride_kn,
        stride_vn,
        start_m,
        seqlen_k,
        BLOCK_M,
        BLOCK_N,
        HEAD_DIM,
        CAUSAL,
    )
    acc = acc / l_i[:, None]
    lse = m_i + tl.math.log2(l_i) / 1.4426950408889634
    o_ptrs = (
        Out
        + off_hz * stride_oh
        + offs_m[:, None] * stride_om
        + offs_d[None, :] * stride_ok
    )
    tl.store(o_ptrs, acc.to(Out.dtype.element_ty))
    tl.store(Lse + off_hz * seqlen_q + offs_m, lse)

# config = {"BLOCK_M": 32, "BLOCK_N": 32, "HEAD_DIM": 64, "arch": "sm_100", "causal": false, "dtype": "bf16", "num_stages": 4, "num_warps": 8}
# arch = sm_100


// ===== COMPILED SASS (sm_100a) =====

	.target	sm_100a

	.elftype	@"ET_EXEC"


//--------------------- .note.nv.tkinfo           --------------------------
	.section	.note.nv.tkinfo,"",@"SHT_NOTE"
	.sectionflags	@"SHF_NOTE_NV_TKINFO"
	.tkinfo
        /*0018*/ 	.word	0x00000081
        /*0030*/ 	.string	""
        /*0030*/ 	.string	"ptxas-blackwell"
        /*0030*/ 	.string	"Cuda compilation tools, release 12.9, V12.9.86"
        /*0030*/ 	.string	"Build cuda_12.9.r12.9/compiler.36037853_0"
        /*0030*/ 	.string	"-v  -suppress-debug-info  -lineinfo  -arch sm_100a "



//--------------------- .note.nv.cuver            --------------------------
	.section	.note.nv.cuver,"",@"SHT_NOTE"
	.sectionflags	@"SHF_NOTE_NV_CUVER"
        /*0018*/ 	.short	0x0001
        /*001a*/ 	.short	0x0064
        /*001c*/ 	.short	0x0001
        /*001e*/ 	.short	0x0000
        /*0020*/ 	.short	0x0001
        /*0022*/ 	.short	0x0000


//--------------------- .nv.info                  --------------------------
	.section	.nv.info,"",@"SHT_CUDA_INFO"
	.align	4


	//----- nvinfo : EIATTR_REGCOUNT
	.align		4
        /*0000*/ 	.byte	0x04, 0x2f
        /*0002*/ 	.short	(.L_2 - .L_1)
	.align		4
.L_1:
        /*0004*/ 	.word	index@(attn_fwd)
        /*0008*/ 	.word	0x0000006f


	//----- nvinfo : EIATTR_FRAME_SIZE
	.align		4
.L_2:
        /*000c*/ 	.byte	0x04, 0x11
        /*000e*/ 	.short	(.L_4 - .L_3)
	.align		4
.L_3:
        /*0010*/ 	.word	index@(attn_fwd)
        /*0014*/ 	.word	0x00000000


	//----- nvinfo : EIATTR_MIN_STACK_SIZE
	.align		4
.L_4:
        /*0018*/ 	.byte	0x04, 0x12
        /*001a*/ 	.short	(.L_6 - .L_5)
	.align		4
.L_5:
        /*001c*/ 	.word	index@(attn_fwd)
        /*0020*/ 	.word	0x00000000
.L_6:


//--------------------- .nv.info.attn_fwd         --------------------------
	.section	.nv.info.attn_fwd,"",@"SHT_CUDA_INFO"
	.sectionflags	@""
	.align	4


	//----- nvinfo : EIATTR_CUDA_API_VERSION
	.align		4
        /*0000*/ 	.byte	0x04, 0x37
        /*0002*/ 	.short	(.L_8 - .L_7)
.L_7:
        /*0004*/ 	.word	0x00000081


	//----- nvinfo : EIATTR_KPARAM_INFO
	.align		4
.L_8:
        /*0008*/ 	.byte	0x04, 0x17
        /*000a*/ 	.short	(.L_10 - .L_9)
.L_9:
        /*000c*/ 	.word	0x00000000
        /*0010*/ 	.short	0x0019
        /*0012*/ 	.short	0x0080
        /*0014*/ 	.byte	0x00, 0xf4, 0x21, 0x00


	//----- nvinfo : EIATTR_KPARAM_INFO
	.align		4
.L_10:
        /*0018*/ 	.byte	0x04, 0x17
        /*001a*/ 	.short	(.L_12 - .L_11)
.L_11:
        /*001c*/ 	.word	0x00000000
        /*0020*/ 	.short	0x0018
        /*0022*/ 	.short	0x0078
        /*0024*/ 	.byte	0x00, 0xf4, 0x21, 0x00


	//----- nvinfo : EIATTR_KPARAM_INFO
	.align		4
.L_12:
        /*0028*/ 	.byte	0x04, 0x17
        /*002a*/ 	.short	(.L_14 - .L_13)
.L_13:
        /*002c*/ 	.word	0x00000000
        /*0030*/ 	.short	0x0017
        /*0032*/ 	.short	0x0070
        /*0034*/ 	.byte	0x00, 0xf0, 0x11, 0x00


	//----- nvinfo : EIATTR_KPARAM_INFO
	.align		4
.L_14:
        /*0038*/ 	.byte	0x04, 0x17
        /*003a*/ 	.short	(.L_16 - .L_15)
.L_15:
        /*003c*/ 	.word	0x00000000
        /*0040*/ 	.short	0x0016
        /*0042*/ 	.short	0x006c
        /*0044*/ 	.byte	0x00, 0xf0, 0x11, 0x00


	//----- nvinfo : EIATTR_KPARAM_INFO
	.align		4
.L_16:
        /*0048*/ 	.byte	0x04, 0x17
        /*004a*/ 	.short	(.L_18 - .L_17)
.L_17:
        /*004c*/ 	.word	0x00000000
        /*0050*/ 	.short	0x0015
        /*0052*/ 	.short	0x0068
        /*0054*/ 	.byte	0x00, 0xf0, 0x11, 0x00


	//----- nvinfo : EIATTR_KPARAM_INFO
	.align		4
.L_18:
        /*0058*/ 	.byte	0x04, 0x17
        /*005a*/ 	.short	(.L_20 - .L_19)
.L_19:
        /*005c*/ 	.word	0x00000000
        /*0060*/ 	.short	0x0014
        /*0062*/ 	.short	0x0064
        /*0064*/ 	.byte	0x00, 0xf0, 0x11, 0x00


	//----- nvinfo : EIATTR_KPARAM_INFO
	.align		4
.L_20:
        /*0068*/ 	.byte	0x04, 0x17
        /*006a*/ 	.short	(.L_22 - .L_21)
.L_21:
        /*006c*/ 	.word	0x00000000
        /*0070*/ 	.short	0x0013
        /*0072*/ 	.short	0x0060
        /*0074*/ 	.byte	0x00, 0xf0, 0x11, 0x00


	//----- nvinfo : EIATTR_KPARAM_INFO
	.align		4
.L_22:
        /*0078*/ 	.byte	0x04, 0x17
        /*007a*/ 	.short	(.L_24 - .L_23)
.L_23:
        /*007c*/ 	.word	0x00000000
        /*0080*/ 	.short	0x0012
        /*0082*/ 	.short	0x005c
        /*0084*/ 	.byte	0x00, 0xf0, 0x11, 0x00


	//----- nvinfo : EIATTR_KPARAM_INFO
	.align		4
.L_24:
        /*0088*/ 	.byte	0x04, 0x17
        /*008a*/ 	.short	(.L_26 - .L_25)
.L_25:
        /*008c*/ 	.word	0x00000000
        /*0090*/ 	.short	0x0011
        /*0092*/ 	.short	0x0058
        /*0094*/ 	.byte	0x00, 0xf0, 0x11, 0x00


	//----- nvinfo : EIATTR_KPARAM_INFO
	.align		4
.L_26:
        /*0098*/ 	.byte	0x04, 0x17
        /*009a*/ 	.short	(.L_28 - .L_27)
.L_27:
        /*009c*/ 	.word	0x00000000
        /*00a0*/ 	.short	0x0010
        /*00a2*/ 	.short	0x0054
        /*00a4*/ 	.byte	0x00, 0xf0, 0x11, 0x00


	//----- nvinfo : EIATTR_KPARAM_INFO
	.align		4
.L_28:
        /*00a8*/ 	.byte	0x04, 0x17
        /*00aa*/ 	.short	(.L_30 - .L_29)
.L_29:
        /*00ac*/ 	.word	0x00000000
        /*00b0*/ 	.short	0x000f
        /*00b2*/ 	.short	0x0050
        /*00b4*/ 	.byte	0x00, 0xf0, 0x11, 0x00


	//----- nvinfo : EIATTR_KPARAM_INFO
	.align		4
.L_30:
        /*00b8*/ 	.byte	0x04, 0x17
        /*00ba*/ 	.short	(.L_32 - .L_31)
.L_31:
        /*00bc*/ 	.word	0x00000000
        /*00c0*/ 	.short	0x000e
        /*00c2*/ 	.short	0x004c
        /*00c4*/ 	.byte	0x00, 0xf0, 0x11, 0x00


	//----- nvinfo : EIATTR_KPARAM_INFO
	.align		4
.L_32:
        /*00c8*/ 	.byte	0x04, 0x17
        /*00ca*/ 	.short	(.L_34 - .L_33)
.L_33:
        /*00cc*/ 	.word	0x00000000
        /*00d0*/ 	.short	0x000d
        /*00d2*/ 	.short	0x0048
        /*00d4*/ 	.byte	0x00, 0xf0, 0x11, 0x00


	//----- nvinfo : EIATTR_KPARAM_INFO
	.align		4
.L_34:
        /*00d8*/ 	.byte	0x04, 0x17
        /*00da*/ 	.short	(.L_36 - .L_35)
.L_35:
        /*00dc*/ 	.word	0x00000000
        /*00e0*/ 	.short	0x000c
        /*00e2*/ 	.short	0x0044
        /*00e4*/ 	.byte	0x00, 0xf0, 0x11, 0x00


	//----- nvinfo : EIATTR_KPARAM_INFO
	.align		4
.L_36:
        /*00e8*/ 	.byte	0x04, 0x17
        /*00ea*/ 	.short	(.L_38 - .L_37)
.L_37:
        /*00ec*/ 	.word	0x00000000
        /*00f0*/ 	.short	0x000b
        /*00f2*/ 	.short	0x0040
        /*00f4*/ 	.byte	0x00, 0xf0, 0x11, 0x00


	//----- nvinfo : EIATTR_KPARAM_INFO
	.align		4
.L_38:
        /*00f8*/ 	.byte	0x04, 0x17
        /*00fa*/ 	.short	(.L_40 - .L_39)
.L_39:
        /*00fc*/ 	.word	0x00000000
        /*0100*/ 	.short	0x000a
        /*0102*/ 	.short	0x003c
        /*0104*/ 	.byte	0x00, 0xf0, 0x11, 0x00


	//----- nvinfo : EIATTR_KPARAM_INFO
	.align		4
.L_40:
        /*0108*/ 	.byte	0x04, 0x17
        /*010a*/ 	.short	(.L_42 - .L_41)
.L_41:
        /*010c*/ 	.word	0x00000000
        /*0110*/ 	.short	0x0009
        /*0112*/ 	.short	0x0038
        /*0114*/ 	.byte	0x00, 0xf0, 0x11, 0x00


	//----- nvinfo : EIATTR_KPARAM_INFO
	.align		4
.L_42:
        /*0118*/ 	.byte	0x04, 0x17
        /*011a*/ 	.short	(.L_44 - .L_43)
.L_43:
        /*011c*/ 	.word	0x00000000
        /*0120*/ 	.short	0x0008
        /*0122*/ 	.short	0x0034
        /*0124*/ 	.byte	0x00, 0xf0, 0x11, 0x00


	//----- nvinfo : EIATTR_KPARAM_INFO
	.align		4
.L_44:
        /*0128*/ 	.byte	0x04, 0x17
        /*012a*/ 	.short	(.L_46 - .L_45)
.L_45:
        /*012c*/ 	.word	0x00000000
        /*0130*/ 	.short	0x0007
        /*0132*/ 	.short	0x0030
        /*0134*/ 	.byte	0x00, 0xf0, 0x11, 0x00


	//----- nvinfo : EIATTR_KPARAM_INFO
	.align		4
.L_46:
        /*0138*/ 	.byte	0x04, 0x17
        /*013a*/ 	.short	(.L_48 - .L_47)
.L_47:
        /*013c*/ 	.word	0x00000000
        /*0140*/ 	.short	0x0006
        /*0142*/ 	.short	0x002c
        /*0144*/ 	.byte	0x00, 0xf0, 0x11, 0x00


	//----- nvinfo : EIATTR_KPARAM_INFO
	.align		4
.L_48:
        /*0148*/ 	.byte	0x04, 0x17
        /*014a*/ 	.short	(.L_50 - .L_49)
.L_49:
        /*014c*/ 	.word	0x00000000
        /*0150*/ 	.short	0x0005
        /*0152*/ 	.short	0x0028
        /*0154*/ 	.byte	0x00, 0xf0, 0x11, 0x00


	//----- nvinfo : EIATTR_KPARAM_INFO
	.align		4
.L_50:
        /*0158*/ 	.byte	0x04, 0x17
        /*015a*/ 	.short	(.L_52 - .L_51)
.L_51:
        /*015c*/ 	.word	0x00000000
        /*0160*/ 	.short	0x0004
        /*0162*/ 	.short	0x0020
        /*0164*/ 	.byte	0x00, 0xf4, 0x21, 0x00


	//----- nvinfo : EIATTR_KPARAM_INFO
	.align		4
.L_52:
        /*0168*/ 	.byte	0x04, 0x17
        /*016a*/ 	.short	(.L_54 - .L_53)
.L_53:
        /*016c*/ 	.word	0x00000000
        /*0170*/ 	.short	0x0003
        /*0172*/ 	.short	0x0018
        /*0174*/ 	.byte	0x00, 0xf4, 0x21, 0x00


	//----- nvinfo : EIATTR_KPARAM_INFO
	.align		4
.L_54:
        /*0178*/ 	.byte	0x04, 0x17
        /*017a*/ 	.short	(.L_56 - .L_55)
.L_55:
        /*017c*/ 	.word	0x00000000
        /*0180*/ 	.short	0x0002
        /*0182*/ 	.short	0x0010
        /*0184*/ 	.byte	0x00, 0xf4, 0x21, 0x00


	//----- nvinfo : EIATTR_KPARAM_INFO
	.align		4
.L_56:
        /*0188*/ 	.byte	0x04, 0x17
        /*018a*/ 	.short	(.L_58 - .L_57)
.L_57:
        /*018c*/ 	.word	0x00000000
        /*0190*/ 	.short	0x0001
        /*0192*/ 	.short	0x0008
        /*0194*/ 	.byte	0x00, 0xf4, 0x21, 0x00


	//----- nvinfo : EIATTR_KPARAM_INFO
	.align		4
.L_58:
        /*0198*/ 	.byte	0x04, 0x17
        /*019a*/ 	.short	(.L_60 - .L_59)
.L_59:
        /*019c*/ 	.word	0x00000000
        /*01a0*/ 	.short	0x0000
        /*01a2*/ 	.short	0x0000
        /*01a4*/ 	.byte	0x00, 0xf4, 0x21, 0x00


	//----- nvinfo : EIATTR_SPARSE_MMA_MASK
	.align		4
.L_60:
        /*01a8*/ 	.byte	0x03, 0x50
        /*01aa*/ 	.short	0x0000


	//----- nvinfo : EIATTR_MAXREG_COUNT
	.align		4
        /*01ac*/ 	.byte	0x03, 0x1b
        /*01ae*/ 	.short	0x00ff


	//----- nvinfo : EIATTR_NUM_BARRIERS
	.align		4
        /*01b0*/ 	.byte	0x02, 0x4c
        /*01b2*/ 	.byte	0x01
	.zero		1


	//----- nvinfo : EIATTR_COOP_GROUP_MASK_REGIDS
	.align		4
        /*01b4*/ 	.byte	0x04, 0x29
        /*01b6*/ 	.short	(.L_62 - .L_61)


	//   ....[0]....
.L_61:
        /*01b8*/ 	.word	0xffffffff


	//   ....[1]....
        /*01bc*/ 	.word	0xffffffff


	//   ....[2]....
        /*01c0*/ 	.word	0xffffffff


	//   ....[3]....
        /*01c4*/ 	.word	0xffffffff


	//   ....[4]....
        /*01c8*/ 	.word	0xffffffff


	//   ....[5]....
        /*01cc*/ 	.word	0xffffffff


	//   ....[6]....
        /*01d0*/ 	.word	0xffffffff


	//   ....[7]....
        /*01d4*/ 	.word	0xffffffff


	//   ....[8]....
        /*01d8*/ 	.word	0xffffffff


	//   ....[9]....
        /*01dc*/ 	.word	0xffffffff


	//   ....[10]....
        /*01e0*/ 	.word	0xffffffff


	//   ....[11]....
        /*01e4*/ 	.word	0xffffffff


	//   ....[12]....
        /*01e8*/ 	.word	0xffffffff


	//   ....[13]....
        /*01ec*/ 	.word	0xffffffff


	//   ....[14]....
        /*01f0*/ 	.word	0xffffffff


	//   ....[15]....
        /*01f4*/ 	.word	0xffffffff


	//   ....[16]....
        /*01f8*/ 	.word	0xffffffff


	//   ....[17]....
        /*01fc*/ 	.word	0xffffffff


	//   ....[18]....
        /*0200*/ 	.word	0xffffffff


	//   ....[19]....
        /*0204*/ 	.word	0xffffffff


	//----- nvinfo : EIATTR_COOP_GROUP_INSTR_OFFSETS
	.align		4
.L_62:
        /*0208*/ 	.byte	0x04, 0x28
        /*020a*/ 	.short	(.L_64 - .L_63)


	//   ....[0]....
.L_63:
        /*020c*/ 	.word	0x00001180


	//   ....[1]....
        /*0210*/ 	.word	0x00001190


	//   ....[2]....
        /*0214*/ 	.word	0x000011a0


	//   ....[3]....
        /*0218*/ 	.word	0x000011b0


	//   ....[4]....
        /*021c*/ 	.word	0x00001200


	//   ....[5]....
        /*0220*/ 	.word	0x00001210


	//   ....[6]....
        /*0224*/ 	.word	0x00001220


	//   ....[7]....
        /*0228*/ 	.word	0x00001230


	//   ....[8]....
        /*022c*/ 	.word	0x000012f0


	//   ....[9]....
        /*0230*/ 	.word	0x00001310


	//   ....[10]....
        /*0234*/ 	.word	0x00001410


	//   ....[11]....
        /*0238*/ 	.word	0x000014f0


	//   ....[12]....
        /*023c*/ 	.word	0x00001540


	//   ....[13]....
        /*0240*/ 	.word	0x000015c0


	//   ....[14]....
        /*0244*/ 	.word	0x00001600


	//   ....[15]....
        /*0248*/ 	.word	0x00001630


	//   ....[16]....
        /*024c*/ 	.word	0x00001640


	//   ....[17]....
        /*0250*/ 	.word	0x00001670


	//   ....[18]....
        /*0254*/ 	.word	0x00001700


	//   ....[19]....
        /*0258*/ 	.word	0x00001720


	//----- nvinfo : EIATTR_VRC_CTA_INIT_COUNT
	.align		4
.L_64:
        /*025c*/ 	.byte	0x02, 0x4a
	.zero		1
	.zero		1


	//----- nvinfo : EIATTR_EXIT_INSTR_OFFSETS
	.align		4
        /*0260*/ 	.byte	0x04, 0x1c
        /*0262*/ 	.short	(.L_66 - .L_65)


	//   ....[0]....
.L_65:
        /*0264*/ 	.word	0x00002be0


	//   ....[1]....
        /*0268*/ 	.word	0x00002c10


	//----- nvinfo : EIATTR_REQNTID
	.align		4
.L_66:
        /*026c*/ 	.byte	0x04, 0x10
        /*026e*/ 	.short	(.L_68 - .L_67)
.L_67:
        /*0270*/ 	.word	0x00000100
        /*0274*/ 	.word	0x00000001
        /*0278*/ 	.word	0x00000001


	//----- nvinfo : EIATTR_CBANK_PARAM_SIZE
	.align		4
.L_68:
        /*027c*/ 	.byte	0x03, 0x19
        /*027e*/ 	.short	0x0088


	//----- nvinfo : EIATTR_PARAM_CBANK
	.align		4
        /*0280*/ 	.byte	0x04, 0x0a
        /*0282*/ 	.short	(.L_70 - .L_69)
	.align		4
.L_69:
        /*0284*/ 	.word	index@(.nv.constant0.attn_fwd)
        /*0288*/ 	.short	0x0380
        /*028a*/ 	.short	0x0088


	//----- nvinfo : EIATTR_SW_WAR
	.align		4
.L_70:
        /*028c*/ 	.byte	0x04, 0x36
        /*028e*/ 	.short	(.L_72 - .L_71)
.L_71:
        /*0290*/ 	.word	0x00000008
.L_72:


//--------------------- .nv.compat                --------------------------
	.section	.nv.compat,"",@"SHT_CUDA_COMPAT_INFO"
	.align	4
        /*0000*/ 	.byte	0x02, 0x02, 0x01, 0x00, 0x02, 0x05, 0x05, 0x00, 0x02, 0x03, 0x00, 0x00, 0x02, 0x06, 0x01, 0x00


//--------------------- .nv.callgraph             --------------------------
	.section	.nv.callgraph,"",@"SHT_CUDA_CALLGRAPH"
	.align	4
	.sectionentsize	8
	.align		4
        /*0000*/ 	.word	0x00000000
	.align		4
        /*0004*/ 	.word	0xffffffff
	.align		4
        /*0008*/ 	.word	0x00000000
	.align		4
        /*000c*/ 	.word	0xfffffffe
	.align		4
        /*0010*/ 	.word	0x00000000
	.align		4
        /*0014*/ 	.word	0xfffffffd
	.align		4
        /*0018*/ 	.word	0x00000000
	.align		4
        /*001c*/ 	.word	0xfffffffc


//--------------------- .nv.constant4             --------------------------
	.section	.nv.constant4,"a",@progbits
	.align	8
	.align		8
.nv.constant4:
        /*0000*/ 	.dword	_$_str


//--------------------- .text.attn_fwd            --------------------------
	.section	.text.attn_fwd,"ax",@progbits
	.align	128
        .global         attn_fwd
        .type           attn_fwd,@function
        .size           attn_fwd,(.L_x_3 - attn_fwd)
        .other          attn_fwd,@"STO_CUDA_ENTRY STV_DEFAULT"
attn_fwd:
.text.attn_fwd:
[----:B------:R-:W0:Y:S01]  /*0000*/  LDC R1, c[0x0][0x37c] ;  /* 0x0000df00ff017b82 */ /* 0x000e220000000800 */
[----:B------:R-:W1:Y:S07]  /*0010*/  S2R R12, SR_TID.X ;  /* 0x00000000000c7919 */ /* 0x000e6e0000002100 */
[----:B------:R-:W2:Y:S01]  /*0020*/  S2UR UR7, SR_CTAID.Y ;  /* 0x00000000000779c3 */ /* 0x000ea20000002600 */
[----:B------:R-:W2:Y:S01]  /*0030*/  LDCU.64 UR4, c[0x0][0x3b0] ;  /* 0x00007600ff0477ac */ /* 0x000ea20008000a00 */
[----:B------:R-:W3:Y:S01]  /*0040*/  S2R R11, SR_CTAID.X ;  /* 0x00000000000b7919 */ /* 0x000ee20000002500 */
[----:B------:R-:W4:Y:S05]  /*0050*/  LDCU.64 UR10, c[0x0][0x358] ;  /* 0x00006b00ff0a77ac */ /* 0x000f2a0008000a00 */
[----:B------:R-:W5:Y:S08]  /*0060*/  LDC R16, c[0x0][0x3b8] ;  /* 0x0000ee00ff107b82 */ /* 0x000f700000000800 */
[----:B------:R-:W0:Y:S01]  /*0070*/  LDC.64 R28, c[0x0][0x380] ;  /* 0x0000e000ff1c7b82 */ /* 0x000e220000000a00 */
[----:B--2---:R-:W-:-:S04]  /*0080*/  UIMAD UR4, UR7, UR4, URZ ;  /* 0x00000004070472a4 */ /* 0x004fc8000f8e02ff */
[----:B------:R-:W-:Y:S01]  /*0090*/  USHF.L.U32 UR6, UR4, 0x1, URZ ;  /* 0x0000000104067899 */ /* 0x000fe200080006ff */
[----:B-1----:R-:W-:Y:S02]  /*00a0*/  LOP3.LUT R0, R12, 0x1f, RZ, 0xc0, !PT ;  /* 0x0000001f0c007812 */ /* 0x002fe400078ec0ff */
[----:B------:R-:W-:-:S03]  /*00b0*/  SHF.R.U32.HI R10, RZ, 0x5, R12 ;  /* 0x00000005ff0a7819 */ /* 0x000fc6000001160c */
[----:B---3--:R-:W-:Y:S01]  /*00c0*/  IMAD R11, R11, 0x20, R0 ;  /* 0x000000200b0b7824 */ /* 0x008fe200078e0200 */
[----:B------:R-:W-:-:S03]  /*00d0*/  SGXT.U32 R10, R10, 0x3 ;  /* 0x000000030a0a781a */ /* 0x000fc60000000000 */
[----:B------:R-:W-:Y:S01]  /*00e0*/  IMAD R2, R11, UR5, RZ ;  /* 0x000000050b027c24 */ /* 0x000fe2000f8e02ff */
[----:B------:R-:W-:Y:S01]  /*00f0*/  UIMAD.WIDE UR4, UR4, 0x2, URZ ;  /* 0x00000002040478a5 */ /* 0x000fe2000f8e02ff */
[----:B-----5:R-:W-:Y:S02]  /*0100*/  IMAD R5, R10, R16, RZ ;  /* 0x000000100a057224 */ /* 0x020fe400078e02ff */
[C---:B------:R-:W-:Y:S02]  /*0110*/  IMAD.SHL.U32 R3, R2.reuse, 0x2, RZ ;  /* 0x0000000202037824 */ /* 0x040fe400078e00ff */
[----:B------:R-:W-:Y:S01]  /*0120*/  IMAD.HI R2, R2, 0x2, RZ ;  /* 0x0000000202027827 */ /* 0x000fe200078e02ff */
[----:B------:R-:W-:Y:S02]  /*0130*/  LEA R7, R16, R5, 0x3 ;  /* 0x0000000510077211 */ /* 0x000fe400078e18ff */
[----:B0-----:R-:W-:-:S03]  /*0140*/  IADD3 R28, P0, P1, R3, UR6, R28 ;  /* 0x00000006031c7c10 */ /* 0x001fc6000f91e01c */
[----:B------:R-:W-:Y:S01]  /*0150*/  IMAD R8, R16, 0x8, R7 ;  /* 0x0000000810087824 */ /* 0x000fe200078e0207 */
[----:B------:R-:W-:Y:S02]  /*0160*/  IADD3.X R30, PT, PT, R2, UR5, R29, P0, P1 ;  /* 0x00000005021e7c10 */ /* 0x000fe400087e241d */
[-C--:B------:R-:W-:Y:S01]  /*0170*/  LEA R2, P0, R5, R28.reuse, 0x1 ;  /* 0x0000001c05027211 */ /* 0x080fe200078008ff */
[----:B------:R-:W-:Y:S01]  /*0180*/  IMAD R9, R16, 0x8, R8 ;  /* 0x0000000810097824 */ /* 0x000fe200078e0208 */
[----:B------:R-:W-:Y:S02]  /*0190*/  LEA R4, P1, R7, R28, 0x1 ;  /* 0x0000001c07047211 */ /* 0x000fe400078208ff */
[----:B------:R-:W-:Y:S02]  /*01a0*/  LEA.HI.X.SX32 R3, R5, R30, 0x1, P0 ;  /* 0x0000001e05037211 */ /* 0x000fe400000f0eff */
[----:B------:R-:W-:Y:S02]  /*01b0*/  LEA R6, P0, R8, R28, 0x1 ;  /* 0x0000001c08067211 */ /* 0x000fe400078008ff */
[----:B------:R-:W-:Y:S01]  /*01c0*/  LEA R13, R16, R9, 0x3 ;  /* 0x00000009100d7211 */ /* 0x000fe200078e18ff */
[----:B----4-:R0:W2:Y:S01]  /*01d0*/  LDG.E.U16 R20, desc[UR10][R2.64] ;  /* 0x0000000a02147981 */ /* 0x0100a2000c1e1500 */
[----:B------:R-:W-:-:S02]  /*01e0*/  LEA.HI.X.SX32 R5, R7, R30, 0x1, P1 ;  /* 0x0000001e07057211 */ /* 0x000fc400008f0eff */
[----:B------:R-:W-:Y:S02]  /*01f0*/  LEA.HI.X.SX32 R7, R8, R30, 0x1, P0 ;  /* 0x0000001e08077211 */ /* 0x000fe400000f0eff */
[C---:B------:R-:W-:Y:S01]  /*0200*/  LEA R8, P0, R9.reuse, R28, 0x1 ;  /* 0x0000001c09087211 */ /* 0x040fe200078008ff */
[C---:B------:R-:W-:Y:S01]  /*0210*/  IMAD R17, R16.reuse, 0x8, R13 ;  /* 0x0000000810117824 */ /* 0x040fe200078e020d */
[----:B------:R1:W3:Y:S02]  /*0220*/  LDG.E.U16 R22, desc[UR10][R4.64] ;  /* 0x0000000a04167981 */ /* 0x0002e4000c1e1500 */
[----:B------:R-:W-:Y:S01]  /*0230*/  LEA.HI.X.SX32 R9, R9, R30, 0x1, P0 ;  /* 0x0000001e09097211 */ /* 0x000fe200000f0eff */
[----:B------:R-:W-:Y:S01]  /*0240*/  IMAD R18, R16, 0x8, R17 ;  /* 0x0000000810127824 */ /* 0x000fe200078e0211 */
[C---:B------:R-:W-:Y:S01]  /*0250*/  LEA R14, P0, R13.reuse, R28, 0x1 ;  /* 0x0000001c0d0e7211 */ /* 0x040fe200078008ff */
[----:B------:R4:W5:Y:S03]  /*0260*/  LDG.E.U16 R24, desc[UR10][R6.64] ;  /* 0x0000000a06187981 */ /* 0x000966000c1e1500 */
[----:B------:R-:W-:Y:S01]  /*0270*/  LEA.HI.X.SX32 R15, R13, R30, 0x1, P0 ;  /* 0x0000001e0d0f7211 */ /* 0x000fe200000f0eff */
[----:B------:R-:W5:Y:S01]  /*0280*/  LDG.E.U16 R26, desc[UR10][R8.64] ;  /* 0x0000000a081a7981 */ /* 0x000f62000c1e1500 */
[----:B0-----:R-:W-:-:S02]  /*0290*/  LEA R2, P0, R17, R28, 0x1 ;  /* 0x0000001c11027211 */ /* 0x001fc400078008ff */
[----:B------:R-:W-:Y:S01]  /*02a0*/  LEA R13, R16, R18, 0x3 ;  /* 0x00000012100d7211 */ /* 0x000fe200078e18ff */
[----:B------:R-:W5:Y:S01]  /*02b0*/  LDG.E.U16 R14, desc[UR10][R14.64] ;  /* 0x0000000a0e0e7981 */ /* 0x000f62000c1e1500 */
[----:B------:R-:W-:Y:S02]  /*02c0*/  LEA.HI.X.SX32 R3, R17, R30, 0x1, P0 ;  /* 0x0000001e11037211 */ /* 0x000fe400000f0eff */
[CC--:B------:R-:W-:Y:S02]  /*02d0*/  LEA R16, P1, R18.reuse, R28.reuse, 0x1 ;  /* 0x0000001c12107211 */ /* 0x0c0fe400078208ff */
[C---:B-1----:R-:W-:Y:S01]  /*02e0*/  LEA R4, P0, R13.reuse, R28, 0x1 ;  /* 0x0000001c0d047211 */ /* 0x042fe200078008ff */
[----:B------:R0:W5:Y:S01]  /*02f0*/  LDG.E.U16 R2, desc[UR10][R2.64] ;  /* 0x0000000a02027981 */ /* 0x000162000c1e1500 */
[-C--:B------:R-:W-:Y:S02]  /*0300*/  LEA.HI.X.SX32 R17, R18, R30.reuse, 0x1, P1 ;  /* 0x0000001e12117211 */ /* 0x080fe400008f0eff */
[----:B------:R-:W-:-:S03]  /*0310*/  LEA.HI.X.SX32 R5, R13, R30, 0x1, P0 ;  /* 0x0000001e0d057211 */ /* 0x000fc600000f0eff */
[----:B------:R-:W5:Y:S04]  /*0320*/  LDG.E.U16 R16, desc[UR10][R16.64] ;  /* 0x0000000a10107981 */ /* 0x000f68000c1e1500 */
[----:B------:R1:W5:Y:S01]  /*0330*/  LDG.E.U16 R4, desc[UR10][R4.64] ;  /* 0x0000000a04047981 */ /* 0x000362000c1e1500 */
[----:B------:R-:W1:Y:S01]  /*0340*/  S2UR UR6, SR_CgaCtaId ;  /* 0x00000000000679c3 */ /* 0x000e620000008800 */
[C---:B----4-:R-:W-:Y:S01]  /*0350*/  IMAD.SHL.U32 R7, R12.reuse, 0x20, RZ ;  /* 0x000000200c077824 */ /* 0x050fe200078e00ff */
[----:B------:R-:W-:Y:S01]  /*0360*/  UMOV UR4, 0x400 ;  /* 0x0000040000047882 */ /* 0x000fe20000000000 */
[C---:B------:R-:W-:Y:S01]  /*0370*/  LOP3.LUT R6, R12.reuse, 0xc0, RZ, 0xc0, !PT ;  /* 0x000000c00c067812 */ /* 0x040fe200078ec0ff */
[----:B------:R-:W-:Y:S02]  /*0380*/  IMAD.SHL.U32 R18, R12, 0x2, RZ ;  /* 0x000000020c127824 */ /* 0x000fe400078e00ff */
[----:B0-----:R-:W-:-:S02]  /*0390*/  LOP3.LUT R3, R7, 0x60, RZ, 0xc0, !PT ;  /* 0x0000006007037812 */ /* 0x001fc400078ec0ff */
[----:B------:R-:W-:-:S04]  /*03a0*/  SHF.R.U32.HI R7, RZ, 0x2, R6 ;  /* 0x00000002ff077819 */ /* 0x000fc80000011606 */
[----:B------:R-:W-:Y:S01]  /*03b0*/  LOP3.LUT R7, R7, 0x1fe, R18, 0x78, !PT ;  /* 0x000001fe07077812 */ /* 0x000fe200078e7812 */
[----:B-1----:R-:W-:Y:S01]  /*03c0*/  ULEA UR6, UR6, UR4, 0x18 ;  /* 0x0000000406067291 */ /* 0x002fe2000f8ec0ff */
[----:B------:R-:W0:Y:S01]  /*03d0*/  LDCU UR4, c[0x0][0x3f0] ;  /* 0x00007e00ff0477ac */ /* 0x000e220008000800 */
[C---:B------:R-:W-:Y:S02]  /*03e0*/  LOP3.LUT R19, R12.reuse, 0x3f, RZ, 0xc0, !PT ;  /* 0x0000003f0c137812 */ /* 0x040fe400078ec0ff */
[----:B------:R-:W-:Y:S02]  /*03f0*/  LOP3.LUT R8, R12, 0x18, RZ, 0xc0, !PT ;  /* 0x000000180c087812 */ /* 0x000fe400078ec0ff */
[----:B------:R-:W-:Y:S02]  /*0400*/  SHF.R.U32.HI R13, RZ, 0x4, R12 ;  /* 0x00000004ff0d7819 */ /* 0x000fe4000001160c */
[----:B------:R-:W-:Y:S01]  /*0410*/  LEA R30, R8, R19, 0x5 ;  /* 0x00000013081e7211 */ /* 0x000fe200078e28ff */
[----:B------:R-:W-:Y:S01]  /*0420*/  IMAD R3, R6, 0x4, R3 ;  /* 0x0000000406037824 */ /* 0x000fe200078e0203 */
[----:B------:R-:W-:-:S02]  /*0430*/  LOP3.LUT R9, R12, 0x1c, RZ, 0xc0, !PT ;  /* 0x0000001c0c097812 */ /* 0x000fc400078ec0ff */
[----:B------:R-:W-:Y:S01]  /*0440*/  LOP3.LUT R28, R13, 0x2, RZ, 0xc0, !PT ;  /* 0x000000020d1c7812 */ /* 0x000fe200078ec0ff */
[----:B------:R-:W-:Y:S01]  /*0450*/  IMAD.SHL.U32 R30, R30, 0x4, RZ ;  /* 0x000000041e1e7824 */ /* 0x000fe200078e00ff */
[----:B0-----:R-:W-:Y:S01]  /*0460*/  UISETP.GE.AND UP0, UPT, UR4, 0x1, UPT ;  /* 0x000000010400788c */ /* 0x001fe2000bf06270 */
[----:B------:R-:W-:Y:S02]  /*0470*/  SHF.R.U32.HI R5, RZ, 0x1, R6 ;  /* 0x00000001ff057819 */ /* 0x000fe40000011606 */
[----:B------:R-:W-:Y:S01]  /*0480*/  LOP3.LUT R13, R12, 0xff, RZ, 0xc0, !PT ;  /* 0x000000ff0c0d7812 */ /* 0x000fe200078ec0ff */
[----:B------:R-:W-:Y:S01]  /*0490*/  IMAD.MOV.U32 R90, RZ, RZ, -0x800000 ;  /* 0xff800000ff5a7424 */ /* 0x000fe200078e00ff */
[----:B------:R-:W-:Y:S01]  /*04a0*/  IADD3 R6, PT, PT, R9, R3, R28 ;  /* 0x0000000309067210 */ /* 0x000fe20007ffe01c */
[----:B------:R-:W-:Y:S01]  /*04b0*/  IMAD.MOV.U32 R93, RZ, RZ, -0x800000 ;  /* 0xff800000ff5d7424 */ /* 0x000fe200078e00ff */
[----:B------:R-:W-:Y:S01]  /*04c0*/  LOP3.LUT R5, R30, R5, RZ, 0x3c, !PT ;  /* 0x000000051e057212 */ /* 0x000fe200078e3cff */
[----:B------:R-:W-:Y:S01]  /*04d0*/  IMAD.MOV.U32 R70, RZ, RZ, 0x3f800000 ;  /* 0x3f800000ff467424 */ /* 0x000fe200078e00ff */
[----:B------:R-:W-:Y:S01]  /*04e0*/  MOV R91, 0xff800000 ;  /* 0xff800000005b7802 */ /* 0x000fe20000000f00 */
[----:B------:R-:W-:Y:S01]  /*04f0*/  IMAD.MOV.U32 R71, RZ, RZ, 0x3f800000 ;  /* 0x3f800000ff477424 */ /* 0x000fe200078e00ff */
[----:B------:R-:W-:Y:S01]  /*0500*/  MOV R92, 0xff800000 ;  /* 0xff800000005c7802 */ /* 0x000fe20000000f00 */
[----:B------:R-:W-:Y:S01]  /*0510*/  IMAD.MOV.U32 R73, RZ, RZ, 0x3f800000 ;  /* 0x3f800000ff497424 */ /* 0x000fe200078e00ff */
[----:B------:R-:W-:-:S02]  /*0520*/  MOV R72, 0x3f800000 ;  /* 0x3f80000000487802 */ /* 0x000fc40000000f00 */
[----:B------:R-:W-:Y:S02]  /*0530*/  CS2R R32, SRZ ;  /* 0x0000000000207805 */ /* 0x000fe4000001ff00 */
[----:B------:R-:W-:Y:S02]  /*0540*/  ISETP.GE.U32.AND P1, PT, R13, 0x20, PT ;  /* 0x000000200d00780c */ /* 0x000fe40003f26070 */
[----:B------:R-:W-:Y:S02]  /*0550*/  CS2R R34, SRZ ;  /* 0x0000000000227805 */ /* 0x000fe4000001ff00 */
[----:B------:R-:W-:Y:S02]  /*0560*/  CS2R R28, SRZ ;  /* 0x00000000001c7805 */ /* 0x000fe4000001ff00 */
[----:B------:R-:W-:Y:S01]  /*0570*/  CS2R R30, SRZ ;  /* 0x00000000001e7805 */ /* 0x000fe2000001ff00 */
[----:B--2---:R0:W-:Y:S04]  /*0580*/  STS.U16 [R7+UR6], R20 ;  /* 0x0000001407007988 */ /* 0x0041e80008000406 */
[----:B---3--:R0:W-:Y:S04]  /*0590*/  STS.U16 [R7+UR6+0x200], R22 ;  /* 0x0002001607007988 */ /* 0x0081e80008000406 */
[----:B-----5:R0:W-:Y:S04]  /*05a0*/  STS.U16 [R7+UR6+0x400], R24 ;  /* 0x0004001807007988 */ /* 0x0201e80008000406 */
[----:B------:R0:W-:Y:S04]  /*05b0*/  STS.U16 [R7+UR6+0x600], R26 ;  /* 0x0006001a07007988 */ /* 0x0001e80008000406 */
[----:B------:R0:W-:Y:S04]  /*05c0*/  STS.U16 [R7+UR6+0x800], R14 ;  /* 0x0008000e07007988 */ /* 0x0001e80008000406 */
[----:B------:R0:W-:Y:S04]  /*05d0*/  STS.U16 [R7+UR6+0xa00], R2 ;  /* 0x000a000207007988 */ /* 0x0001e80008000406 */
[----:B------:R0:W-:Y:S04]  /*05e0*/  STS.U16 [R7+UR6+0xc00], R16 ;  /* 0x000c001007007988 */ /* 0x0001e80008000406 */
[----:B------:R0:W-:Y:S01]  /*05f0*/  STS.U16 [R7+UR6+0xe00], R4 ;  /* 0x000e000407007988 */ /* 0x0001e20008000406 */
[----:B------:R-:W-:Y:S05]  /*0600*/  BRA.U !UP0, `(.L_x_0) ;  /* 0x00000015088c7547 */ /* 0x000fea000b800000 */
[----:B------:R-:W1:Y:S01]  /*0610*/  LDC.64 R32, c[0x0][0x3c0] ;  /* 0x0000f000ff207b82 */ /* 0x000e620000000a00 */
[----:B------:R-:W2:Y:S01]  /*0620*/  LDCU UR8, c[0x0][0x3c8] ;  /* 0x00007900ff0877ac */ /* 0x000ea20008000800 */
[C---:B------:R-:W-:Y:S01]  /*0630*/  LOP3.LUT R3, R12.reuse, 0x7, RZ, 0xc0, !PT ;  /* 0x000000070c037812 */ /* 0x040fe200078ec0ff */
[C---:B0-----:R-:W-:Y:S01]  /*0640*/  IMAD.SHL.U32 R4, R12.reuse, 0x8, RZ ;  /* 0x000000080c047824 */ /* 0x041fe200078e00ff */
[----:B------:R-:W-:Y:S01]  /*0650*/  LOP3.LUT R16, R12, 0x60, RZ, 0xc0, !PT ;  /* 0x000000600c107812 */ /* 0x000fe200078ec0ff */
[----:B------:R-:W0:Y:S01]  /*0660*/  LDCU.64 UR12, c[0x0][0x388] ;  /* 0x00007100ff0c77ac */ /* 0x000e220008000a00 */
[----:B------:R-:W-:Y:S01]  /*0670*/  SHF.R.U32.HI R20, RZ, 0x6, R12 ;  /* 0x00000006ff147819 */ /* 0x000fe2000001160c */
[----:B------:R-:W-:Y:S01]  /*0680*/  IMAD.SHL.U32 R21, R3, 0x40, RZ ;  /* 0x0000004003157824 */ /* 0x000fe200078e00ff */
[----:B------:R-:W-:Y:S01]  /*0690*/  SHF.R.U32.HI R17, RZ, 0x1, R16 ;  /* 0x00000001ff117819 */ /* 0x000fe20000011610 */
[----:B------:R-:W-:Y:S01]  /*06a0*/  IMAD R23, R16, 0x2, R3 ;  /* 0x0000000210177824 */ /* 0x000fe200078e0203 */
[----:B------:R-:W-:Y:S01]  /*06b0*/  LOP3.LUT R16, R4, 0x30, RZ, 0xc0, !PT ;  /* 0x0000003004107812 */ /* 0x000fe200078ec0ff */
[----:B------:R-:W3:Y:S01]  /*06c0*/  LDCU.64 UR4, c[0x0][0x3d0] ;  /* 0x00007a00ff0477ac */ /* 0x000ee20008000a00 */
[----:B------:R-:W-:Y:S01]  /*06d0*/  SGXT.U32 R4, R20, 0x2 ;  /* 0x000000021404781a */ /* 0x000fe20000000000 */
[----:B------:R-:W4:Y:S01]  /*06e0*/  LDC R34, c[0x0][0x3d8] ;  /* 0x0000f600ff227b82 */ /* 0x000f220000000800 */
[C---:B------:R-:W-:Y:S01]  /*06f0*/  LOP3.LUT R2, R12.reuse, 0xe0, RZ, 0xc0, !PT ;  /* 0x000000e00c027812 */ /* 0x040fe200078ec0ff */
[----:B------:R-:W-:Y:S01]  /*0700*/  IMAD.MOV.U32 R57, RZ, RZ, -0x800000 ;  /* 0xff800000ff397424 */ /* 0x000fe200078e00ff */
[----:B------:R-:W-:Y:S01]  /*0710*/  SHF.L.U32 R25, R12, 0x6, RZ ;  /* 0x000000060c197819 */ /* 0x000fe200000006ff */
[----:B------:R-:W-:Y:S01]  /*0720*/  IMAD.MOV.U32 R71, RZ, RZ, 0x3f800000 ;  /* 0x3f800000ff477424 */ /* 0x000fe200078e00ff */
[----:B------:R-:W-:Y:S01]  /*0730*/  LOP3.LUT R24, R16, R17, RZ, 0x3c, !PT ;  /* 0x0000001110187212 */ /* 0x000fe200078e3cff */
[----:B------:R-:W-:Y:S01]  /*0740*/  IMAD R29, R2, 0x10, R16 ;  /* 0x00000010021d7824 */ /* 0x000fe200078e0210 */
[----:B------:R-:W-:Y:S01]  /*0750*/  SHF.L.U32 R23, R23, 0x4, RZ ;  /* 0x0000000417177819 */ /* 0x000fe200000006ff */
[----:B--2---:R-:W-:Y:S01]  /*0760*/  IMAD R19, R19, UR8, RZ ;  /* 0x0000000813137c24 */ /* 0x004fe2000f8e02ff */
[----:B------:R-:W-:Y:S01]  /*0770*/  LOP3.LUT R31, R16, 0x3c0, R25, 0xf8, !PT ;  /* 0x000003c0101f7812 */ /* 0x000fe200078ef819 */
[----:B------:R-:W2:Y:S01]  /*0780*/  LDC.64 R14, c[0x0][0x390] ;  /* 0x0000e400ff0e7b82 */ /* 0x000ea20000000a00 */
[----:B-1----:R-:W-:Y:S01]  /*0790*/  IMAD R20, R4, R33, RZ ;  /* 0x0000002104147224 */ /* 0x002fe200078e02ff */
[----:B------:R-:W-:Y:S01]  /*07a0*/  LOP3.LUT R17, R21, R16, RZ, 0xfc, !PT ;  /* 0x0000001015117212 */ /* 0x000fe200078efcff */
[----:B------:R-:W-:Y:S01]  /*07b0*/  IMAD R16, R32, UR7, RZ ;  /* 0x0000000720107c24 */ /* 0x000fe2000f8e02ff */
[----:B------:R-:W-:Y:S01]  /*07c0*/  LEA R27, R0, UR6, 0x6 ;  /* 0x00000006001b7c11 */ /* 0x000fe2000f8e30ff */
[----:B------:R-:W-:Y:S01]  /*07d0*/  IMAD R22, R33, 0x4, R20 ;  /* 0x0000000421167824 */ /* 0x000fe200078e0214 */
[--C-:B------:R-:W-:Y:S01]  /*07e0*/  LOP3.LUT R2, R23, 0x30, R18.reuse, 0x78, !PT ;  /* 0x0000003017027812 */ /* 0x100fe200078e7812 */
[----:B---3--:R-:W-:Y:S01]  /*07f0*/  UIMAD UR4, UR7, UR4, URZ ;  /* 0x00000004070472a4 */ /* 0x008fe2000f8e02ff */
[--C-:B------:R-:W-:Y:S01]  /*0800*/  LOP3.LUT R25, R17, 0x10, R18.reuse, 0x78, !PT ;  /* 0x0000001011197812 */ /* 0x100fe200078e7812 */
[----:B------:R-:W-:Y:S01]  /*0810*/  IMAD.SHL.U32 R17, R16, 0x2, RZ ;  /* 0x0000000210117824 */ /* 0x000fe200078e00ff */
[----:B------:R-:W-:Y:S01]  /*0820*/  LOP3.LUT R26, R29, 0x30, R18, 0x78, !PT ;  /* 0x000000301d1a7812 */ /* 0x000fe200078e7812 */
[----:B------:R-:W-:Y:S01]  /*0830*/  IMAD.SHL.U32 R18, R19, 0x2, RZ ;  /* 0x0000000213127824 */ /* 0x000fe200078e00ff */
[----:B------:R-:W-:Y:S01]  /*0840*/  IADD3 R4, PT, PT, R24, R27, RZ ;  /* 0x0000001b18047210 */ /* 0x000fe20007ffe0ff */
[----:B------:R-:W-:Y:S01]  /*0850*/  IMAD R3, R3, 0x80, R2 ;  /* 0x0000008003037824 */ /* 0x000fe200078e0202 */
[----:B------:R-:W-:Y:S01]  /*0860*/  LEA R24, R33, R22, 0x2 ;  /* 0x0000001621187211 */ /* 0x000fe200078e10ff */
[----:B------:R-:W-:Y:S01]  /*0870*/  IMAD.HI R19, R19, 0x2, RZ ;  /* 0x0000000213137827 */ /* 0x000fe200078e02ff */
[----:B0-----:R-:W-:Y:S01]  /*0880*/  IADD3 R75, P0, P2, R18, UR12, R17 ;  /* 0x0000000c124b7c10 */ /* 0x001fe2000fa1e011 */
[----:B------:R-:W0:Y:S01]  /*0890*/  LDCU UR12, c[0x0][0x3f0] ;  /* 0x00007e00ff0c77ac */ /* 0x000e220008000800 */
[----:B------:R-:W-:Y:S01]  /*08a0*/  IADD3 R2, PT, PT, R26, UR6, R21 ;  /* 0x000000061a027c10 */ /* 0x000fe2000fffe015 */
[C---:B------:R-:W-:Y:S01]  /*08b0*/  IMAD R18, R33.reuse, 0x4, R24 ;  /* 0x0000000421127824 */ /* 0x040fe200078e0218 */
[----:B------:R-:W-:Y:S01]  /*08c0*/  LEA R88, P3, R20, R75, 0x1 ;  /* 0x0000004b14587211 */ /* 0x000fe200078608ff */
[----:B------:R-:W-:Y:S01]  /*08d0*/  IMAD R17, R0, UR5, RZ ;  /* 0x0000000500117c24 */ /* 0x000fe2000f8e02ff */
[----:B------:R-:W-:Y:S01]  /*08e0*/  LOP3.LUT R0, R12, 0x10, RZ, 0xc0, !PT ;  /* 0x000000100c007812 */ /* 0x000fe200078ec0ff */
[----:B------:R-:W-:Y:S01]  /*08f0*/  USHF.L.U32 UR5, UR4, 0x1, URZ ;  /* 0x0000000104057899 */ /* 0x000fe200080006ff */
[C---:B------:R-:W-:Y:S01]  /*0900*/  LEA R26, R33.reuse, R18, 0x2 ;  /* 0x00000012211a7211 */ /* 0x040fe200078e10ff */
[----:B------:R-:W-:Y:S01]  /*0910*/  IMAD.HI R16, R16, 0x2, RZ ;  /* 0x0000000210107827 */ /* 0x000fe200078e02ff */
[----:B------:R-:W-:Y:S01]  /*0920*/  LEA R0, R0, R25, 0x5 ;  /* 0x0000001900007211 */ /* 0x000fe200078e28ff */
[----:B------:R-:W1:Y:S01]  /*0930*/  LDCU UR9, c[0x0][0x3a8] ;  /* 0x00007500ff0977ac */ /* 0x000e620008000800 */
[-C--:B------:R-:W-:Y:S01]  /*0940*/  LEA R82, P6, R18, R75.reuse, 0x1 ;  /* 0x0000004b12527211 */ /* 0x080fe200078c08ff */
[----:B------:R-:W-:Y:S01]  /*0950*/  IMAD R28, R33, 0x4, R26 ;  /* 0x00000004211c7824 */ /* 0x000fe200078e021a */
[----:B------:R-:W-:Y:S01]  /*0960*/  IADD3.X R25, PT, PT, R19, UR13, R16, P0, P2 ;  /* 0x0000000d13197c10 */ /* 0x000fe200087e4410 */
[----:B------:R-:W-:Y:S01]  /*0970*/  IMAD.SHL.U32 R21, R17, 0x2, RZ ;  /* 0x0000000211157824 */ /* 0x000fe200078e00ff */
[-C--:B------:R-:W-:Y:S01]  /*0980*/  LEA R86, P4, R22, R75.reuse, 0x1 ;  /* 0x0000004b16567211 */ /* 0x080fe200078808ff */
[----:B------:R-:W-:Y:S01]  /*0990*/  IMAD R30, R33, 0x4, R28 ;  /* 0x00000004211e7824 */ /* 0x000fe200078e021c */
[----:B------:R-:W-:Y:S01]  /*09a0*/  LEA R84, P5, R24, R75, 0x1 ;  /* 0x0000004b18547211 */ /* 0x000fe200078a08ff */
[----:B----4-:R-:W-:Y:S01]  /*09b0*/  IMAD R23, R10, R34, RZ ;  /* 0x000000220a177224 */ /* 0x010fe200078e02ff */
[----:B--2---:R-:W-:Y:S01]  /*09c0*/  IADD3 R21, P0, P2, R21, UR5, R14 ;  /* 0x0000000515157c10 */ /* 0x004fe2000fa1e00e */
[----:B------:R-:W-:Y:S01]  /*09d0*/  IMAD.HI R16, R17, 0x2, RZ ;  /* 0x0000000211107827 */ /* 0x000fe200078e02ff */
[----:B------:R-:W-:Y:S01]  /*09e0*/  LEA R14, R33, R30, 0x2 ;  /* 0x0000001e210e7211 */ /* 0x000fe200078e10ff */
[----:B------:R-:W-:Y:S01]  /*09f0*/  UIMAD.WIDE UR4, UR4, 0x2, URZ ;  /* 0x00000002040478a5 */ /* 0x000fe2000f8e02ff */
[----:B------:R-:W-:Y:S01]  /*0a00*/  LEA.HI.X.SX32 R83, R18, R25, 0x1, P6 ;  /* 0x0000001912537211 */ /* 0x000fe200030f0eff */
[----:B------:R-:W-:Y:S01]  /*0a10*/  IMAD R19, R34, 0x8, R23 ;  /* 0x0000000822137824 */ /* 0x000fe200078e0217 */
[----:B------:R-:W-:Y:S01]  /*0a20*/  LEA R74, P6, R14, R75, 0x1 ;  /* 0x0000004b0e4a7211 */ /* 0x000fe200078c08ff */
[----:B------:R-:W-:Y:S01]  /*0a30*/  IMAD.MOV.U32 R73, RZ, RZ, 0x3f800000 ;  /* 0x3f800000ff497424 */ /* 0x000fe200078e00ff */
[-C--:B------:R-:W-:Y:S01]  /*0a40*/  LEA.HI.X.SX32 R89, R20, R25.reuse, 0x1, P3 ;  /* 0x0000001914597211 */ /* 0x080fe200018f0eff */
[----:B------:R-:W-:Y:S01]  /*0a50*/  IMAD R17, R34, 0x8, R19 ;  /* 0x0000000822117824 */ /* 0x000fe200078e0213 */
[----:B------:R-:W-:-:S02]  /*0a60*/  LEA.HI.X.SX32 R87, R22, R25, 0x1, P4 ;  /* 0x0000001916577211 */ /* 0x000fc400020f0eff */
[----:B------:R-:W-:Y:S02]  /*0a70*/  CS2R R32, SRZ ;  /* 0x0000000000207805 */ /* 0x000fe4000001ff00 */
[----:B------:R-:W-:Y:S01]  /*0a80*/  LEA.HI.X.SX32 R85, R24, R25, 0x1, P5 ;  /* 0x0000001918557211 */ /* 0x000fe200028f0eff */
[----:B------:R-:W-:Y:S01]  /*0a90*/  UMOV UR4, URZ ;  /* 0x000000ff00047c82 */ /* 0x000fe20008000000 */
[-C--:B------:R-:W-:Y:S02]  /*0aa0*/  LEA R80, P3, R26, R75.reuse, 0x1 ;  /* 0x0000004b1a507211 */ /* 0x080fe400078608ff */
[-C--:B------:R-:W-:Y:S02]  /*0ab0*/  LEA R78, P4, R28, R75.reuse, 0x1 ;  /* 0x0000004b1c4e7211 */ /* 0x080fe400078808ff */
[----:B------:R-:W-:Y:S02]  /*0ac0*/  LEA R76, P5, R30, R75, 0x1 ;  /* 0x0000004b1e4c7211 */ /* 0x000fe400078a08ff */
[----:B------:R-:W-:Y:S01]  /*0ad0*/  LEA.HI.X.SX32 R75, R14, R25, 0x1, P6 ;  /* 0x000000190e4b7211 */ /* 0x000fe200030f0eff */
[----:B------:R-:W-:Y:S01]  /*0ae0*/  IMAD R14, R34, 0x8, R17 ;  /* 0x00000008220e7824 */ /* 0x000fe200078e0211 */
[----:B------:R-:W-:-:S02]  /*0af0*/  IADD3.X R20, PT, PT, R16, UR5, R15, P0, P2 ;  /* 0x0000000510147c10 */ /* 0x000fc400087e440f */
[C---:B------:R-:W-:Y:S02]  /*0b00*/  LEA R68, P2, R23.reuse, R21, 0x1 ;  /* 0x0000001517447211 */ /* 0x040fe400078408ff */
[----:B------:R-:W-:Y:S02]  /*0b10*/  LEA R15, R34, R14, 0x3 ;  /* 0x0000000e220f7211 */ /* 0x000fe400078e18ff */
[----:B------:R-:W-:Y:S02]  /*0b20*/  LEA.HI.X.SX32 R79, R28, R25, 0x1, P4 ;  /* 0x000000191c4f7211 */ /* 0x000fe400020f0eff */
[----:B------:R-:W-:Y:S02]  /*0b30*/  CS2R R28, SRZ ;  /* 0x00000000001c7805 */ /* 0x000fe4000001ff00 */
[----:B------:R-:W-:Y:S01]  /*0b40*/  LEA.HI.X.SX32 R69, R23, R20, 0x1, P2 ;  /* 0x0000001417457211 */ /* 0x000fe200010f0eff */
[----:B------:R-:W-:Y:S01]  /*0b50*/  IMAD R16, R34, 0x8, R15 ;  /* 0x0000000822107824 */ /* 0x000fe200078e020f */
[----:B------:R-:W-:-:S02]  /*0b60*/  LEA R64, P4, R17, R21, 0x1 ;  /* 0x0000001511407211 */ /* 0x000fc400078808ff */
[-C--:B------:R-:W-:Y:S02]  /*0b70*/  LEA R62, P2, R14, R21.reuse, 0x1 ;  /* 0x000000150e3e7211 */ /* 0x080fe400078408ff */
[----:B------:R-:W-:Y:S02]  /*0b80*/  LEA R18, R34, R16, 0x3 ;  /* 0x0000001022127211 */ /* 0x000fe400078e18ff */
[-C--:B------:R-:W-:Y:S02]  /*0b90*/  LEA.HI.X.SX32 R65, R17, R20.reuse, 0x1, P4 ;  /* 0x0000001411417211 */ /* 0x080fe400020f0eff */
[----:B------:R-:W-:Y:S01]  /*0ba0*/  LEA.HI.X.SX32 R63, R14, R20, 0x1, P2 ;  /* 0x000000140e3f7211 */ /* 0x000fe200010f0eff */
[----:B------:R-:W-:Y:S01]  /*0bb0*/  IMAD R14, R34, 0x8, R18 ;  /* 0x00000008220e7824 */ /* 0x000fe200078e0212 */
[----:B------:R-:W-:Y:S02]  /*0bc0*/  LEA R52, P4, R18, R21, 0x1 ;  /* 0x0000001512347211 */ /* 0x000fe400078808ff */
[----:B------:R-:W-:-:S02]  /*0bd0*/  CS2R R34, SRZ ;  /* 0x0000000000227805 */ /* 0x000fc4000001ff00 */
[-C--:B------:R-:W-:Y:S02]  /*0be0*/  LEA.HI.X.SX32 R81, R26, R25.reuse, 0x1, P3 ;  /* 0x000000191a517211 */ /* 0x080fe400018f0eff */
[----:B------:R-:W-:Y:S01]  /*0bf0*/  LEA.HI.X.SX32 R77, R30, R25, 0x1, P5 ;  /* 0x000000191e4d7211 */ /* 0x000fe200028f0eff */
[----:B------:R-:W-:Y:S01]  /*0c00*/  IMAD.MOV.U32 R25, RZ, RZ, -0x800000 ;  /* 0xff800000ff197424 */ /* 0x000fe200078e00ff */
[-C--:B------:R-:W-:Y:S02]  /*0c10*/  LEA R66, P3, R19, R21.reuse, 0x1 ;  /* 0x0000001513427211 */ /* 0x080fe400078608ff */
[----:B------:R-:W-:Y:S02]  /*0c20*/  LEA.HI.X.SX32 R53, R18, R20, 0x1, P4 ;  /* 0x0000001412357211 */ /* 0x000fe400020f0eff */
[----:B------:R-:W-:Y:S02]  /*0c30*/  LEA R26, P5, R14, R21, 0x1 ;  /* 0x000000150e1a7211 */ /* 0x000fe400078a08ff */
[----:B------:R-:W-:-:S02]  /*0c40*/  SHF.R.U32.HI R18, RZ, 0x3, R12 ;  /* 0x00000003ff127819 */ /* 0x000fc4000001160c */
[-C--:B------:R-:W-:Y:S02]  /*0c50*/  LEA.HI.X.SX32 R67, R19, R20.reuse, 0x1, P3 ;  /* 0x0000001413437211 */ /* 0x080fe400018f0eff */
[-C--:B------:R-:W-:Y:S02]  /*0c60*/  LEA R60, P2, R15, R21.reuse, 0x1 ;  /* 0x000000150f3c7211 */ /* 0x080fe400078408ff */
[----:B------:R-:W-:Y:S02]  /*0c70*/  LOP3.LUT P0, RZ, R12, 0x3, RZ, 0xc0, !PT ;  /* 0x000000030cff7812 */ /* 0x000fe4000780c0ff */
[----:B------:R-:W-:Y:S02]  /*0c80*/  LEA R54, P3, R16, R21, 0x1 ;  /* 0x0000001510367211 */ /* 0x000fe400078608ff */
[----:B------:R-:W-:Y:S02]  /*0c90*/  LEA.HI.X.SX32 R27, R14, R20, 0x1, P5 ;  /* 0x000000140e1b7211 */ /* 0x000fe400028f0eff */
[----:B------:R-:W-:-:S02]  /*0ca0*/  LOP3.LUT R19, R18, 0xc, RZ, 0xc0, !PT ;  /* 0x0000000c12137812 */ /* 0x000fc400078ec0ff */
[----:B------:R-:W-:Y:S02]  /*0cb0*/  LEA R14, R9, UR6, 0x2 ;  /* 0x00000006090e7c11 */ /* 0x000fe4000f8e10ff */
[----:B------:R-:W-:Y:S02]  /*0cc0*/  LOP3.LUT R18, R31, 0x10, R12, 0x78, !PT ;  /* 0x000000101f127812 */ /* 0x000fe400078e780c */
[----:B------:R-:W-:Y:S02]  /*0cd0*/  CS2R R30, SRZ ;  /* 0x00000000001e7805 */ /* 0x000fe4000001ff00 */
[-C--:B------:R-:W-:Y:S02]  /*0ce0*/  LEA.HI.X.SX32 R61, R15, R20.reuse, 0x1, P2 ;  /* 0x000000140f3d7211 */ /* 0x080fe400010f0eff */
[----:B------:R-:W-:Y:S02]  /*0cf0*/  LEA.HI.X.SX32 R55, R16, R20, 0x1, P3 ;  /* 0x0000001410377211 */ /* 0x000fe400018f0eff */
[----:B------:R-:W-:-:S02]  /*0d00*/  CS2R R16, SRZ ;  /* 0x0000000000107805 */ /* 0x000fc4000001ff00 */
[C---:B------:R-:W-:Y:S02]  /*0d10*/  ISETP.GE.U32.AND P2, PT, R13.reuse, 0x80, PT ;  /* 0x000000800d00780c */ /* 0x040fe40003f46070 */
[C---:B------:R-:W-:Y:S02]  /*0d20*/  ISETP.LT.U32.AND P0, PT, R13.reuse, 0x80, !P0 ;  /* 0x000000800d00780c */ /* 0x040fe40004701070 */
[----:B------:R-:W-:Y:S02]  /*0d30*/  LEA R13, R13, UR6, 0x2 ;  /* 0x000000060d0d7c11 */ /* 0x000fe4000f8e10ff */
[----:B------:R-:W-:Y:S02]  /*0d40*/  LOP3.LUT R15, R7, 0x40, RZ, 0x3c, !PT ;  /* 0x00000040070f7812 */ /* 0x000fe400078e3cff */
[----:B------:R-:W-:Y:S02]  /*0d50*/  MOV R58, 0xff800000 ;  /* 0xff800000003a7802 */ /* 0x000fe40000000f00 */
[----:B------:R-:W-:-:S02]  /*0d60*/  MOV R56, 0xff800000 ;  /* 0xff80000000387802 */ /* 0x000fc40000000f00 */
[----:B------:R-:W-:Y:S02]  /*0d70*/  MOV R70, 0x3f800000 ;  /* 0x3f80000000467802 */ /* 0x000fe40000000f00 */
[----:B------:R-:W-:Y:S02]  /*0d80*/  MOV R72, 0x3f800000 ;  /* 0x3f80000000487802 */ /* 0x000fe40000000f00 */
[----:B------:R-:W-:Y:S02]  /*0d90*/  IADD3 R19, PT, PT, R14, R19, RZ ;  /* 0x000000130e137210 */ /* 0x000fe40007ffe0ff */
[----:B------:R-:W-:Y:S02]  /*0da0*/  LOP3.LUT R20, R18, 0x20, RZ, 0x3c, !PT ;  /* 0x0000002012147812 */ /* 0x000fe400078e3cff */
[----:B------:R-:W-:Y:S02]  /*0db0*/  LOP3.LUT R21, R0, 0x20, RZ, 0x3c, !PT ;  /* 0x0000002000157812 */ /* 0x000fe400078e3cff */
[----:B01----:R-:W-:-:S07]  /*0dc0*/  LOP3.LUT R22, R3, 0x40, RZ, 0x3c, !PT ;  /* 0x0000004003167812 */ /* 0x003fce00078e3cff */
.L_x_1:
[----:B------:R-:W-:-:S04]  /*0dd0*/  IMAD.WIDE R40, R16, 0x2, R84 ;  /* 0x0000000210287825 */ /* 0x000fc800078e0254 */
[C---:B------:R-:W-:Y:S02]  /*0de0*/  IMAD.WIDE R36, R16.reuse, 0x2, R88 ;  /* 0x0000000210247825 */ /* 0x040fe400078e0258 */
[----:B------:R-:W2:Y:S02]  /*0df0*/  LDG.E.U16 R40, desc[UR10][R40.64] ;  /* 0x0000000a28287981 */ /* 0x000ea4000c1e1500 */
[C---:B------:R-:W-:Y:S02]  /*0e00*/  IMAD.WIDE R44, R16.reuse, 0x2, R80 ;  /* 0x00000002102c7825 */ /* 0x040fe400078e0250 */
[----:B------:R-:W3:Y:S02]  /*0e10*/  LDG.E.U16 R90, desc[UR10][R36.64] ;  /* 0x0000000a245a7981 */ /* 0x000ee4000c1e1500 */
[C---:B------:R-:W-:Y:S02]  /*0e20*/  IMAD.WIDE R48, R16.reuse, 0x2, R76 ;  /* 0x0000000210307825 */ /* 0x040fe400078e024c */
[----:B------:R-:W4:Y:S02]  /*0e30*/  LDG.E.U16 R96, desc[UR10][R44.64] ;  /* 0x0000000a2c607981 */ /* 0x000f24000c1e1500 */
[----:B------:R-:W-:-:S02]  /*0e40*/  IMAD.WIDE R38, R16, 0x2, R86 ;  /* 0x0000000210267825 */ /* 0x000fc400078e0256 */
[----:B------:R-:W5:Y:S02]  /*0e50*/  LDG.E.U16 R100, desc[UR10][R48.64] ;  /* 0x0000000a30647981 */ /* 0x000f64000c1e1500 */
[C---:B------:R-:W-:Y:S02]  /*0e60*/  IMAD.WIDE R42, R16.reuse, 0x2, R82 ;  /* 0x00000002102a7825 */ /* 0x040fe400078e0252 */
[----:B------:R-:W5:Y:S02]  /*0e70*/  LDG.E.U16 R92, desc[UR10][R38.64] ;  /* 0x0000000a265c7981 */ /* 0x000f64000c1e1500 */
[C---:B------:R-:W-:Y:S02]  /*0e80*/  IMAD.WIDE R46, R16.reuse, 0x2, R78 ;  /* 0x00000002102e7825 */ /* 0x040fe400078e024e */
[----:B------:R-:W5:Y:S02]  /*0e90*/  LDG.E.U16 R94, desc[UR10][R42.64] ;  /* 0x0000000a2a5e7981 */ /* 0x000f64000c1e1500 */
[----:B------:R-:W-:-:S02]  /*0ea0*/  IMAD.WIDE R50, R16, 0x2, R74 ;  /* 0x0000000210327825 */ /* 0x000fc400078e024a */
[----:B------:R-:W5:Y:S04]  /*0eb0*/  LDG.E.U16 R98, desc[UR10][R46.64] ;  /* 0x0000000a2e627981 */ /* 0x000f68000c1e1500 */
[----:B------:R-:W5:Y:S01]  /*0ec0*/  LDG.E.U16 R102, desc[UR10][R50.64] ;  /* 0x0000000a32667981 */ /* 0x000f62000c1e1500 */
[----:B------:R-:W-:Y:S06]  /*0ed0*/  BAR.SYNC.DEFER_BLOCKING 0x0 ;  /* 0x0000000000007b1d */ /* 0x000fec0000010000 */
[----:B--2---:R-:W-:Y:S04]  /*0ee0*/  STS.U16 [R7+UR6+0x1400], R40 ;  /* 0x0014002807007988 */ /* 0x004fe80008000406 */
[----:B---3--:R-:W-:Y:S04]  /*0ef0*/  STS.U16 [R7+UR6+0x1000], R90 ;  /* 0x0010005a07007988 */ /* 0x008fe80008000406 */
[----:B----4-:R-:W-:Y:S04]  /*0f00*/  STS.U16 [R7+UR6+0x1800], R96 ;  /* 0x0018006007007988 */ /* 0x010fe80008000406 */
[----:B-----5:R-:W-:Y:S04]  /*0f10*/  STS.U16 [R7+UR6+0x1c00], R100 ;  /* 0x001c006407007988 */ /* 0x020fe80008000406 */
[----:B------:R-:W-:Y:S04]  /*0f20*/  STS.U16 [R15+UR6+0x1200], R92 ;  /* 0x0012005c0f007988 */ /* 0x000fe80008000406 */
[----:B------:R-:W-:Y:S04]  /*0f30*/  STS.U16 [R15+UR6+0x1600], R94 ;  /* 0x0016005e0f007988 */ /* 0x000fe80008000406 */
[----:B------:R-:W-:Y:S04]  /*0f40*/  STS.U16 [R15+UR6+0x1a00], R98 ;  /* 0x001a00620f007988 */ /* 0x000fe80008000406 */
[----:B------:R-:W-:Y:S01]  /*0f50*/  STS.U16 [R15+UR6+0x1e00], R102 ;  /* 0x001e00660f007988 */ /* 0x000fe20008000406 */
[----:B------:R-:W-:Y:S06]  /*0f60*/  BAR.SYNC.DEFER_BLOCKING 0x0 ;  /* 0x0000000000007b1d */ /* 0x000fec0000010000 */
[----:B------:R-:W-:Y:S04]  /*0f70*/  LDSM.16.MT88.4 R48, [R0+UR6] ;  /* 0x000000060030783b */ /* 0x000fe80008004200 */
[----:B------:R-:W0:Y:S04]  /*0f80*/  LDSM.16.M88.4 R36, [R3+UR6+0x1000] ;  /* 0x001000060324783b */ /* 0x000e280008000200 */
[----:B------:R-:W1:Y:S04]  /*0f90*/  LDSM.16.MT88.4 R44, [R0+UR6+0x400] ;  /* 0x00040006002c783b */ /* 0x000e680008004200 */
[----:B------:R-:W2:Y:S01]  /*0fa0*/  LDSM.16.MT88.4 R40, [R21+UR6] ;  /* 0x000000061528783b */ /* 0x000ea20008004200 */
[----:B0-----:R-:W-:-:S15]  /*0fb0*/  HMMA.16816.F32.BF16 R48, R48, R36, RZ ;  /* 0x000000243030723c */ /* 0x001fde00000418ff */
[----:B------:R-:W-:-:S05]  /*0fc0*/  NOP ;  /* 0x0000000000007918 */ /* 0x000fca0000000000 */
[----:B-1----:R-:W-:Y:S01]  /*0fd0*/  HMMA.16816.F32.BF16 R44, R44, R38, R48 ;  /* 0x000000262c2c723c */ /* 0x002fe20000041830 */
[----:B------:R-:W0:Y:S07]  /*0fe0*/  LDSM.16.MT88.4 R48, [R21+UR6+0x400] ;  /* 0x000400061530783b */ /* 0x000e2e0008004200 */
[----:B--2---:R-:W-:-:S15]  /*0ff0*/  HMMA.16816.F32.BF16 R40, R40, R36, RZ ;  /* 0x000000242828723c */ /* 0x004fde00000418ff */
[----:B------:R-:W-:-:S05]  /*1000*/  NOP ;  /* 0x0000000000007918 */ /* 0x000fca0000000000 */
[----:B0-----:R-:W-:Y:S01]  /*1010*/  HMMA.16816.F32.BF16 R40, R48, R38, R40 ;  /* 0x000000263028723c */ /* 0x001fe20000041828 */
[----:B------:R-:W-:Y:S04]  /*1020*/  LDSM.16.MT88.4 R48, [R0+UR6+0x800] ;  /* 0x000800060030783b */ /* 0x000fe80008004200 */
[----:B------:R-:W0:Y:S03]  /*1030*/  LDSM.16.M88.4 R36, [R22+UR6+0x1000] ;  /* 0x001000061624783b */ /* 0x000e260008000200 */
[-C--:B0-----:R-:W-:Y:S01]  /*1040*/  HMMA.16816.F32.BF16 R44, R48, R36.reuse, R44 ;  /* 0x00000024302c723c */ /* 0x081fe2000004182c */
[----:B------:R-:W0:Y:S11]  /*1050*/  LDSM.16.MT88.4 R48, [R21+UR6+0x800] ;  /* 0x000800061530783b */ /* 0x000e360008004200 */
[----:B0-----:R-:W-:Y:S01]  /*1060*/  HMMA.16816.F32.BF16 R40, R48, R36, R40 ;  /* 0x000000243028723c */ /* 0x001fe20000041828 */
[----:B------:R-:W0:Y:S07]  /*1070*/  LDSM.16.MT88.4 R48, [R0+UR6+0xc00] ;  /* 0x000c00060030783b */ /* 0x000e2e0008004200 */
[----:B0-----:R-:W-:Y:S01]  /*1080*/  HMMA.16816.F32.BF16 R44, R48, R38, R44 ;  /* 0x00000026302c723c */ /* 0x001fe2000004182c */
[----:B------:R-:W0:-:S15]  /*1090*/  LDSM.16.MT88.4 R48, [R21+UR6+0xc00] ;  /* 0x000c00061530783b */ /* 0x000e1e0008004200 */
[----:B------:R-:W-:-:S03]  /*10a0*/  NOP ;  /* 0x0000000000007918 */ /* 0x000fc60000000000 */
[----:B------:R-:W-:Y:S01]  /*10b0*/  FMUL R36, R44, UR9 ;  /* 0x000000092c247c20 */ /* 0x000fe20008400000 */
[----:B------:R-:W-:Y:S01]  /*10c0*/  FMUL R37, R45, UR9 ;  /* 0x000000092d257c20 */ /* 0x000fe20008400000 */
[----:B0-----:R-:W-:Y:S01]  /*10d0*/  HMMA.16816.F32.BF16 R40, R48, R38, R40 ;  /* 0x000000263028723c */ /* 0x001fe20000041828 */
[----:B------:R-:W-:Y:S01]  /*10e0*/  FMUL R38, R46, UR9 ;  /* 0x000000092e267c20 */ /* 0x000fe20008400000 */
[----:B------:R-:W-:Y:S02]  /*10f0*/  FMUL R39, R47, UR9 ;  /* 0x000000092f277c20 */ /* 0x000fe40008400000 */
[----:B------:R-:W-:-:S03]  /*1100*/  FMNMX R48, R36, R37, !PT ;  /* 0x0000002524307209 */ /* 0x000fc60007800000 */
[----:B------:R-:W-:-:S12]  /*1110*/  FMNMX R49, R38, R39, !PT ;  /* 0x0000002726317209 */ /* 0x000fd80007800000 */
[----:B------:R-:W-:Y:S01]  /*1120*/  FMUL R36, R40, UR9 ;  /* 0x0000000928247c20 */ /* 0x000fe20008400000 */
[----:B------:R-:W-:Y:S01]  /*1130*/  FMUL R37, R41, UR9 ;  /* 0x0000000929257c20 */ /* 0x000fe20008400000 */
[----:B------:R-:W-:Y:S01]  /*1140*/  FMUL R38, R42, UR9 ;  /* 0x000000092a267c20 */ /* 0x000fe20008400000 */
[----:B------:R-:W-:-:S03]  /*1150*/  FMUL R39, R43, UR9 ;  /* 0x000000092b277c20 */ /* 0x000fc60008400000 */
[----:B------:R-:W-:Y:S02]  /*1160*/  FMNMX R36, R36, R37, !PT ;  /* 0x0000002524247209 */ /* 0x000fe40007800000 */
[----:B------:R-:W-:Y:S01]  /*1170*/  FMNMX R38, R38, R39, !PT ;  /* 0x0000002726267209 */ /* 0x000fe20007800000 */
[----:B------:R-:W0:Y:S04]  /*1180*/  SHFL.BFLY PT, R37, R48, 0x2, 0x1f ;  /* 0x0c401f0030257f89 */ /* 0x000e2800000e0000 */
[----:B------:R-:W1:Y:S04]  /*1190*/  SHFL.BFLY PT, R50, R49, 0x2, 0x1f ;  /* 0x0c401f0031327f89 */ /* 0x000e6800000e0000 */
[----:B------:R-:W2:Y:S04]  /*11a0*/  SHFL.BFLY PT, R51, R36, 0x2, 0x1f ;  /* 0x0c401f0024337f89 */ /* 0x000ea800000e0000 */
[----:B------:R-:W3:Y:S01]  /*11b0*/  SHFL.BFLY PT, R59, R38, 0x2, 0x1f ;  /* 0x0c401f00263b7f89 */ /* 0x000ee200000e0000 */
[----:B0-----:R-:W-:-:S02]  /*11c0*/  FMNMX R37, R48, R37, !PT ;  /* 0x0000002530257209 */ /* 0x001fc40007800000 */
[----:B-1----:R-:W-:Y:S02]  /*11d0*/  FMNMX R39, R49, R50, !PT ;  /* 0x0000003231277209 */ /* 0x002fe40007800000 */
[----:B--2---:R-:W-:Y:S02]  /*11e0*/  FMNMX R51, R36, R51, !PT ;  /* 0x0000003324337209 */ /* 0x004fe40007800000 */
[----:B---3--:R-:W-:Y:S01]  /*11f0*/  FMNMX R59, R38, R59, !PT ;  /* 0x0000003b263b7209 */ /* 0x008fe20007800000 */
[----:B------:R-:W0:Y:S04]  /*1200*/  SHFL.BFLY PT, R50, R37, 0x1, 0x1f ;  /* 0x0c201f0025327f89 */ /* 0x000e2800000e0000 */
[----:B------:R-:W1:Y:S04]  /*1210*/  SHFL.BFLY PT, R90, R39, 0x1, 0x1f ;  /* 0x0c201f00275a7f89 */ /* 0x000e6800000e0000 */
[----:B------:R-:W2:Y:S04]  /*1220*/  SHFL.BFLY PT, R92, R51, 0x1, 0x1f ;  /* 0x0c201f00335c7f89 */ /* 0x000ea800000e0000 */
[----:B------:R-:W3:Y:S01]  /*1230*/  SHFL.BFLY PT, R48, R59, 0x1, 0x1f ;  /* 0x0c201f003b307f89 */ /* 0x000ee200000e0000 */
[----:B0-----:R-:W-:Y:S01]  /*1240*/  FMNMX R50, R37, R50, !PT ;  /* 0x0000003225327209 */ /* 0x001fe20007800000 */
[----:B------:R-:W-:Y:S01]  /*1250*/  BAR.SYNC.DEFER_BLOCKING 0x0 ;  /* 0x0000000000007b1d */ /* 0x000fe20000010000 */
[----:B-1----:R-:W-:-:S02]  /*1260*/  FMNMX R90, R39, R90, !PT ;  /* 0x0000005a275a7209 */ /* 0x002fc40007800000 */
[----:B--2---:R-:W-:Y:S02]  /*1270*/  FMNMX R92, R51, R92, !PT ;  /* 0x0000005c335c7209 */ /* 0x004fe40007800000 */
[----:B---3--:R-:W-:Y:S01]  /*1280*/  FMNMX R48, R59, R48, !PT ;  /* 0x000000303b307209 */ /* 0x008fe20007800000 */
[----:B------:R-:W-:Y:S04]  /*1290*/  @P0 STS [R19+0x1000], R50 ;  /* 0x0010003213000388 */ /* 0x000fe80000000800 */
[----:B------:R-:W-:Y:S04]  /*12a0*/  @P0 STS [R19+0x1080], R90 ;  /* 0x0010805a13000388 */ /* 0x000fe80000000800 */
[----:B------:R-:W-:Y:S04]  /*12b0*/  @P0 STS [R19+0x1100], R92 ;  /* 0x0011005c13000388 */ /* 0x000fe80000000800 */
[----:B------:R-:W-:Y:S01]  /*12c0*/  @P0 STS [R19+0x1180], R48 ;  /* 0x0011803013000388 */ /* 0x000fe20000000800 */
[----:B------:R-:W-:Y:S06]  /*12d0*/  BAR.SYNC.DEFER_BLOCKING 0x0 ;  /* 0x0000000000007b1d */ /* 0x000fec0000010000 */
[----:B------:R-:W0:Y:S04]  /*12e0*/  @!P2 LDS R23, [R13+0x1000] ;  /* 0x001000000d17a984 */ /* 0x000e280000000800 */
[----:B0-----:R-:W0:Y:S02]  /*12f0*/  SHFL.BFLY PT, R36, R23, 0x2, 0x1f ;  /* 0x0c401f0017247f89 */ /* 0x001e2400000e0000 */
[----:B0-----:R-:W-:-:S05]  /*1300*/  FMNMX R36, R23, R36, !PT ;  /* 0x0000002417247209 */ /* 0x001fca0007800000 */
[----:B------:R-:W0:Y:S02]  /*1310*/  SHFL.BFLY PT, R37, R36, 0x1, 0x1f ;  /* 0x0c201f0024257f89 */ /* 0x000e2400000e0000 */
[----:B0-----:R-:W-:-:S05]  /*1320*/  FMNMX R38, R36, R37, !PT ;  /* 0x0000002524267209 */ /* 0x001fca0007800000 */
[----:B------:R-:W-:Y:S01]  /*1330*/  @P0 STS [R13+0x1000], R38 ;  /* 0x001000260d000388 */ /* 0x000fe20000000800 */
[----:B------:R-:W-:Y:S06]  /*1340*/  BAR.SYNC.DEFER_BLOCKING 0x0 ;  /* 0x0000000000007b1d */ /* 0x000fec0000010000 */
[----:B------:R-:W0:Y:S04]  /*1350*/  LDS R91, [R14+0x1000] ;  /* 0x001000000e5b7984 */ /* 0x000e280000000800 */
[----:B------:R-:W1:Y:S04]  /*1360*/  LDS R90, [R14+0x1080] ;  /* 0x001080000e5a7984 */ /* 0x000e680000000800 */
[----:B------:R-:W2:Y:S04]  /*1370*/  LDS R93, [R14+0x1100] ;  /* 0x001100000e5d7984 */ /* 0x000ea80000000800 */
[----:B------:R-:W-:Y:S01]  /*1380*/  LDS R92, [R14+0x1180] ;  /* 0x001180000e5c7984 */ /* 0x000fe20000000800 */
[----:B0-----:R-:W-:-:S05]  /*1390*/  FMNMX R91, R91, R58, !PT ;  /* 0x0000003a5b5b7209 */ /* 0x001fca0007800000 */
[--C-:B------:R-:W-:Y:S01]  /*13a0*/  FFMA R44, R44, UR9, -R91.reuse ;  /* 0x000000092c2c7c23 */ /* 0x100fe2000800085b */
[----:B------:R-:W-:-:S03]  /*13b0*/  FFMA R45, R45, UR9, -R91 ;  /* 0x000000092d2d7c23 */ /* 0x000fc6000800085b */
[----:B------:R-:W-:Y:S01]  /*13c0*/  FMUL R44, R44, 1.4426950216293334961 ;  /* 0x3fb8aa3b2c2c7820 */ /* 0x000fe20000400000 */
[----:B------:R-:W-:-:S03]  /*13d0*/  FMUL R45, R45, 1.4426950216293334961 ;  /* 0x3fb8aa3b2d2d7820 */ /* 0x000fc60000400000 */
[----:B------:R-:W-:Y:S08]  /*13e0*/  MUFU.EX2 R48, R44 ;  /* 0x0000002c00307308 */ /* 0x000ff00000000800 */
[----:B------:R-:W0:Y:S02]  /*13f0*/  MUFU.EX2 R49, R45 ;  /* 0x0000002d00317308 */ /* 0x000e240000000800 */
[----:B0-----:R-:W-:-:S05]  /*1400*/  FADD R36, R48, R49 ;  /* 0x0000003130247221 */ /* 0x001fca0000000000 */
[----:B------:R-:W0:Y:S01]  /*1410*/  SHFL.BFLY PT, R37, R36, 0x2, 0x1f ;  /* 0x0c401f0024257f89 */ /* 0x000e2200000e0000 */
[----:B-1----:R-:W-:Y:S02]  /*1420*/  FMNMX R90, R90, R57, !PT ;  /* 0x000000395a5a7209 */ /* 0x002fe40007800000 */
[----:B--2---:R-:W-:-:S03]  /*1430*/  FMNMX R93, R93, R56, !PT ;  /* 0x000000385d5d7209 */ /* 0x004fc60007800000 */
[--C-:B------:R-:W-:Y:S01]  /*1440*/  FFMA R46, R46, UR9, -R90.reuse ;  /* 0x000000092e2e7c23 */ /* 0x100fe2000800085a */
[----:B------:R-:W-:Y:S01]  /*1450*/  FFMA R47, R47, UR9, -R90 ;  /* 0x000000092f2f7c23 */ /* 0x000fe2000800085a */
[--C-:B------:R-:W-:Y:S01]  /*1460*/  FFMA R40, R40, UR9, -R93.reuse ;  /* 0x0000000928287c23 */ /* 0x100fe2000800085d */
[----:B------:R-:W-:Y:S01]  /*1470*/  FFMA R41, R41, UR9, -R93 ;  /* 0x0000000929297c23 */ /* 0x000fe2000800085d */
[----:B------:R-:W-:Y:S01]  /*1480*/  FMUL R46, R46, 1.4426950216293334961 ;  /* 0x3fb8aa3b2e2e7820 */ /* 0x000fe20000400000 */
[----:B------:R-:W-:Y:S01]  /*1490*/  FMUL R47, R47, 1.4426950216293334961 ;  /* 0x3fb8aa3b2f2f7820 */ /* 0x000fe20000400000 */
[----:B------:R-:W-:Y:S01]  /*14a0*/  FMUL R40, R40, 1.4426950216293334961 ;  /* 0x3fb8aa3b28287820 */ /* 0x000fe20000400000 */
[----:B------:R-:W-:Y:S01]  /*14b0*/  FMUL R41, R41, 1.4426950216293334961 ;  /* 0x3fb8aa3b29297820 */ /* 0x000fe20000400000 */
[----:B------:R-:W-:Y:S01]  /*14c0*/  MUFU.EX2 R50, R46 ;  /* 0x0000002e00327308 */ /* 0x000fe20000000800 */
[----:B0-----:R-:W-:-:S07]  /*14d0*/  FADD R38, R36, R37 ;  /* 0x0000002524267221 */ /* 0x001fce0000000000 */
[----:B------:R-:W0:Y:S01]  /*14e0*/  MUFU.EX2 R51, R47 ;  /* 0x0000002f00337308 */ /* 0x000e220000000800 */
[----:B------:R-:W1:Y:S07]  /*14f0*/  SHFL.BFLY PT, R37, R38, 0x1, 0x1f ;  /* 0x0c201f0026257f89 */ /* 0x000e6e00000e0000 */
[----:B------:R-:W-:Y:S08]  /*1500*/  MUFU.EX2 R59, R40 ;  /* 0x00000028003b7308 */ /* 0x000ff00000000800 */
[----:B------:R-:W2:Y:S01]  /*1510*/  MUFU.EX2 R94, R41 ;  /* 0x00000029005e7308 */ /* 0x000ea20000000800 */
[----:B0-----:R-:W-:Y:S01]  /*1520*/  FADD R36, R50, R51 ;  /* 0x0000003332247221 */ /* 0x001fe20000000000 */
[----:B------:R-:W-:-:S04]  /*1530*/  FMNMX R92, R92, R25, !PT ;  /* 0x000000195c5c7209 */ /* 0x000fc80007800000 */
[----:B------:R-:W0:Y:S01]  /*1540*/  SHFL.BFLY PT, R39, R36, 0x2, 0x1f ;  /* 0x0c401f0024277f89 */ /* 0x000e2200000e0000 */
[--C-:B------:R-:W-:Y:S01]  /*1550*/  FFMA R42, R42, UR9, -R92.reuse ;  /* 0x000000092a2a7c23 */ /* 0x100fe2000800085c */
[----:B------:R-:W-:Y:S01]  /*1560*/  FFMA R43, R43, UR9, -R92 ;  /* 0x000000092b2b7c23 */ /* 0x000fe2000800085c */
[----:B-1----:R-:W-:Y:S02]  /*1570*/  FADD R46, R38, R37 ;  /* 0x00000025262e7221 */ /* 0x002fe40000000000 */
[----:B------:R-:W-:Y:S01]  /*1580*/  FMUL R42, R42, 1.4426950216293334961 ;  /* 0x3fb8aa3b2a2a7820 */ /* 0x000fe20000400000 */
[----:B------:R-:W-:Y:S01]  /*1590*/  BAR.SYNC.DEFER_BLOCKING 0x0 ;  /* 0x0000000000007b1d */ /* 0x000fe20000010000 */
[----:B--2---:R-:W-:Y:S01]  /*15a0*/  FADD R37, R59, R94 ;  /* 0x0000005e3b257221 */ /* 0x004fe20000000000 */
[----:B------:R-:W-:-:S04]  /*15b0*/  FMUL R43, R43, 1.4426950216293334961 ;  /* 0x3fb8aa3b2b2b7820 */ /* 0x000fc80000400000 */
[----:B------:R-:W1:Y:S01]  /*15c0*/  SHFL.BFLY PT, R44, R37, 0x2, 0x1f ;  /* 0x0c401f00252c7f89 */ /* 0x000e6200000e0000 */
[----:B------:R-:W-:Y:S08]  /*15d0*/  MUFU.EX2 R95, R42 ;  /* 0x0000002a005f7308 */ /* 0x000ff00000000800 */
[----:B------:R-:W2:Y:S01]  /*15e0*/  MUFU.EX2 R96, R43 ;  /* 0x0000002b00607308 */ /* 0x000ea20000000800 */
[----:B0-----:R-:W-:-:S05]  /*15f0*/  FADD R39, R36, R39 ;  /* 0x0000002724277221 */ /* 0x001fca0000000000 */
[----:B------:R-:W0:Y:S01]  /*1600*/  SHFL.BFLY PT, R38, R39, 0x1, 0x1f ;  /* 0x0c201f0027267f89 */ /* 0x000e2200000e0000 */
[----:B--2---:R-:W-:Y:S01]  /*1610*/  FADD R36, R95, R96 ;  /* 0x000000605f247221 */ /* 0x004fe20000000000 */
[----:B-1----:R-:W-:-:S04]  /*1620*/  FADD R44, R37, R44 ;  /* 0x0000002c252c7221 */ /* 0x002fc80000000000 */
[----:B------:R-:W1:Y:S04]  /*1630*/  SHFL.BFLY PT, R37, R36, 0x2, 0x1f ;  /* 0x0c401f0024257f89 */ /* 0x000e6800000e0000 */
[----:B------:R-:W2:Y:S01]  /*1640*/  SHFL.BFLY PT, R41, R44, 0x1, 0x1f ;  /* 0x0c201f002c297f89 */ /* 0x000ea200000e0000 */
[----:B0-----:R-:W-:Y:S01]  /*1650*/  FADD R98, R39, R38 ;  /* 0x0000002627627221 */ /* 0x001fe20000000000 */
[----:B-1----:R-:W-:-:S05]  /*1660*/  FADD R37, R36, R37 ;  /* 0x0000002524257221 */ /* 0x002fca0000000000 */
[----:B------:R-:W0:Y:S01]  /*1670*/  SHFL.BFLY PT, R38, R37, 0x1, 0x1f ;  /* 0x0c201f0025267f89 */ /* 0x000e2200000e0000 */
[----:B--2---:R-:W-:-:S03]  /*1680*/  FADD R100, R44, R41 ;  /* 0x000000292c647221 */ /* 0x004fc60000000000 */
[----:B------:R-:W-:Y:S04]  /*1690*/  @P0 STS [R19+0x1000], R46 ;  /* 0x0010002e13000388 */ /* 0x000fe80000000800 */
[----:B------:R-:W-:Y:S04]  /*16a0*/  @P0 STS [R19+0x1080], R98 ;  /* 0x0010806213000388 */ /* 0x000fe80000000800 */
[----:B------:R-:W-:Y:S01]  /*16b0*/  @P0 STS [R19+0x1100], R100 ;  /* 0x0011006413000388 */ /* 0x000fe20000000800 */
[----:B0-----:R-:W-:-:S05]  /*16c0*/  FADD R42, R37, R38 ;  /* 0x00000026252a7221 */ /* 0x001fca0000000000 */
[----:B------:R-:W-:Y:S01]  /*16d0*/  @P0 STS [R19+0x1180], R42 ;  /* 0x0011802a13000388 */ /* 0x000fe20000000800 */
[----:B------:R-:W-:Y:S06]  /*16e0*/  BAR.SYNC.DEFER_BLOCKING 0x0 ;  /* 0x0000000000007b1d */ /* 0x000fec0000010000 */
[----:B------:R-:W0:Y:S04]  /*16f0*/  @!P2 LDS R24, [R13+0x1000] ;  /* 0x001000000d18a984 */ /* 0x000e280000000800 */
[----:B0-----:R-:W0:Y:S02]  /*1700*/  SHFL.BFLY PT, R39, R24, 0x2, 0x1f ;  /* 0x0c401f0018277f89 */ /* 0x001e2400000e0000 */
[----:B0-----:R-:W-:-:S05]  /*1710*/  FADD R41, R24, R39 ;  /* 0x0000002718297221 */ /* 0x001fca0000000000 */
[----:B------:R-:W0:Y:S02]  /*1720*/  SHFL.BFLY PT, R36, R41, 0x1, 0x1f ;  /* 0x0c201f0029247f89 */ /* 0x000e2400000e0000 */
[----:B0-----:R-:W-:-:S05]  /*1730*/  FADD R44, R41, R36 ;  /* 0x00000024292c7221 */ /* 0x001fca0000000000 */
[----:B------:R0:W-:Y:S01]  /*1740*/  @P0 STS [R13+0x1000], R44 ;  /* 0x0010002c0d000388 */ /* 0x0001e20000000800 */
[----:B------:R-:W-:Y:S01]  /*1750*/  BAR.SYNC.DEFER_BLOCKING 0x0 ;  /* 0x0000000000007b1d */ /* 0x000fe20000010000 */
[----:B------:R-:W-:-:S04]  /*1760*/  FADD R40, -R91, R58 ;  /* 0x0000003a5b287221 */ /* 0x000fc80000000100 */
[----:B------:R-:W-:Y:S01]  /*1770*/  FMUL R42, R40, 1.4426950216293334961 ;  /* 0x3fb8aa3b282a7820 */ /* 0x000fe20000400000 */
[----:B------:R-:W-:-:S04]  /*1780*/  FADD R40, -R90, R57 ;  /* 0x000000395a287221 */ /* 0x000fc80000000100 */
[----:B------:R-:W-:Y:S01]  /*1790*/  FMUL R43, R40, 1.4426950216293334961 ;  /* 0x3fb8aa3b282b7820 */ /* 0x000fe20000400000 */
[----:B------:R-:W-:Y:S01]  /*17a0*/  FADD R40, -R93, R56 ;  /* 0x000000385d287221 */ /* 0x000fe20000000100 */
[----:B------:R-:W-:Y:S04]  /*17b0*/  LDS R36, [R14+0x1100] ;  /* 0x001100000e247984 */ /* 0x000fe80000000800 */
[----:B------:R-:W1:Y:S04]  /*17c0*/  LDS R37, [R14+0x1180] ;  /* 0x001180000e257984 */ /* 0x000e680000000800 */
[----:B------:R-:W-:Y:S04]  /*17d0*/  LDS R38, [R14+0x1000] ;  /* 0x001000000e267984 */ /* 0x000fe80000000800 */
[----:B------:R-:W2:Y:S01]  /*17e0*/  LDS R39, [R14+0x1080] ;  /* 0x001080000e277984 */ /* 0x000ea20000000800 */
[----:B------:R-:W-:Y:S01]  /*17f0*/  FMUL R46, R40, 1.4426950216293334961 ;  /* 0x3fb8aa3b282e7820 */ /* 0x000fe20000400000 */
[----:B------:R-:W-:-:S04]  /*1800*/  FADD R25, -R92, R25 ;  /* 0x000000195c197221 */ /* 0x000fc80000000100 */
[----:B------:R-:W-:Y:S01]  /*1810*/  FMUL R25, R25, 1.4426950216293334961 ;  /* 0x3fb8aa3b19197820 */ /* 0x000fe20000400000 */
[----:B------:R-:W0:Y:S08]  /*1820*/  MUFU.EX2 R46, R46 ;  /* 0x0000002e002e7308 */ /* 0x000e300000000800 */
[----:B------:R-:W1:Y:S08]  /*1830*/  MUFU.EX2 R47, R25 ;  /* 0x00000019002f7308 */ /* 0x000e700000000800 */
[----:B------:R-:W3:Y:S08]  /*1840*/  MUFU.EX2 R42, R42 ;  /* 0x0000002a002a7308 */ /* 0x000ef00000000800 */
[----:B------:R-:W2:Y:S01]  /*1850*/  MUFU.EX2 R43, R43 ;  /* 0x0000002b002b7308 */ /* 0x000ea20000000800 */
[C---:B0-----:R-:W-:Y:S01]  /*1860*/  FMUL R44, R46.reuse, R28 ;  /* 0x0000001c2e2c7220 */ /* 0x041fe20000400000 */
[----:B------:R-:W-:Y:S01]  /*1870*/  FMUL R45, R46, R29 ;  /* 0x0000001d2e2d7220 */ /* 0x000fe20000400000 */
[----:B------:R-:W-:-:S04]  /*1880*/  IMAD.WIDE R28, R17, 0x2, R66 ;  /* 0x00000002111c7825 */ /* 0x000fc800078e0242 */
[----:B-1----:R-:W-:Y:S01]  /*1890*/  FFMA2 R72, R72.F32x2.HI_LO, R46.F32x2.HI_LO, R36.F32x2.HI_LO ;  /* 0x0000002e48487249 */ /* 0x002fe20000000024 */
[----:B------:R-:W-:Y:S01]  /*18a0*/  F2FP.BF16.F32.PACK_AB R58, R94, R59 ;  /* 0x0000003b5e3a723e */ /* 0x000fe200000010ff */
[C---:B------:R-:W-:Y:S01]  /*18b0*/  FMUL R46, R47.reuse, R30 ;  /* 0x0000001e2f2e7220 */ /* 0x040fe20000400000 */
[----:B------:R-:W-:Y:S01]  /*18c0*/  FMUL R47, R47, R31 ;  /* 0x0000001f2f2f7220 */ /* 0x000fe20000400000 */
[----:B------:R0:W4:Y:S01]  /*18d0*/  LDG.E.U16 R100, desc[UR10][R28.64] ;  /* 0x0000000a1c647981 */ /* 0x000122000c1e1500 */
[C---:B---3--:R-:W-:Y:S01]  /*18e0*/  FMUL R40, R42.reuse, R32 ;  /* 0x000000202a287220 */ /* 0x048fe20000400000 */
[----:B------:R-:W-:Y:S01]  /*18f0*/  FMUL R41, R42, R33 ;  /* 0x000000212a297220 */ /* 0x000fe20000400000 */
[C---:B------:R-:W-:Y:S01]  /*1900*/  IMAD.WIDE R30, R17.reuse, 0x2, R64 ;  /* 0x00000002111e7825 */ /* 0x040fe200078e0240 */
[----:B------:R-:W1:Y:S03]  /*1910*/  LDC R25, c[0x0][0x3c4] ;  /* 0x0000f100ff197b82 */ /* 0x000e660000000800 */
[----:B------:R-:W-:-:S04]  /*1920*/  IMAD.WIDE R32, R17, 0x2, R62 ;  /* 0x0000000211207825 */ /* 0x000fc800078e023e */
[----:B--2---:R-:W-:Y:S01]  /*1930*/  FFMA2 R70, R70.F32x2.HI_LO, R42.F32x2.HI_LO, R38.F32x2.HI_LO ;  /* 0x0000002a46467249 */ /* 0x004fe20000000026 */
[----:B------:R-:W2:Y:S01]  /*1940*/  LDG.E.U16 R30, desc[UR10][R30.64] ;  /* 0x0000000a1e1e7981 */ /* 0x000ea2000c1e1500 */
[C---:B------:R-:W-:Y:S01]  /*1950*/  FMUL R42, R43.reuse, R34 ;  /* 0x000000222b2a7220 */ /* 0x040fe20000400000 */
[----:B------:R-:W-:Y:S01]  /*1960*/  FMUL R43, R43, R35 ;  /* 0x000000232b2b7220 */ /* 0x000fe20000400000 */
[C---:B------:R-:W-:Y:S01]  /*1970*/  IMAD.WIDE R56, R17.reuse, 0x2, R68 ;  /* 0x0000000211387825 */ /* 0x040fe200078e0244 */
[----:B------:R-:W3:Y:S03]  /*1980*/  LDG.E.U16 R32, desc[UR10][R32.64] ;  /* 0x0000000a20207981 */ /* 0x000ee6000c1e1500 */
[C---:B------:R-:W-:Y:S01]  /*1990*/  IMAD.WIDE R34, R17.reuse, 0x2, R60 ;  /* 0x0000000211227825 */ /* 0x040fe200078e023c */
[----:B------:R5:W3:Y:S03]  /*19a0*/  LDG.E.U16 R98, desc[UR10][R56.64] ;  /* 0x0000000a38627981 */ /* 0x000ae6000c1e1500 */
[C---:B------:R-:W-:Y:S01]  /*19b0*/  IMAD.WIDE R36, R17.reuse, 0x2, R54 ;  /* 0x0000000211247825 */ /* 0x040fe200078e0236 */
[----:B------:R-:W3:Y:S03]  /*19c0*/  LDG.E.U16 R102, desc[UR10][R34.64] ;  /* 0x0000000a22667981 */ /* 0x000ee6000c1e1500 */
[C---:B------:R-:W-:Y:S01]  /*19d0*/  IMAD.WIDE R38, R17.reuse, 0x2, R52 ;  /* 0x0000000211267825 */ /* 0x040fe200078e0234 */
[----:B------:R-:W3:Y:S03]  /*19e0*/  LDG.E.U16 R104, desc[UR10][R36.64] ;  /* 0x0000000a24687981 */ /* 0x000ee6000c1e1500 */
[----:B0-----:R-:W-:Y:S01]  /*19f0*/  IMAD.WIDE R28, R17, 0x2, R26 ;  /* 0x00000002111c7825 */ /* 0x001fe200078e021a */
[----:B------:R-:W3:Y:S04]  /*1a00*/  LDG.E.U16 R106, desc[UR10][R38.64] ;  /* 0x0000000a266a7981 */ /* 0x000ee8000c1e1500 */
[----:B------:R-:W3:Y:S01]  /*1a10*/  LDG.E.U16 R108, desc[UR10][R28.64] ;  /* 0x0000000a1c6c7981 */ /* 0x000ee2000c1e1500 */
[----:B------:R-:W-:Y:S01]  /*1a20*/  BAR.SYNC.DEFER_BLOCKING 0x0 ;  /* 0x0000000000007b1d */ /* 0x000fe20000010000 */
[----:B-----5:R-:W-:-:S02]  /*1a30*/  F2FP.BF16.F32.PACK_AB R56, R49, R48 ;  /* 0x000000303138723e */ /* 0x020fc400000010ff */
[----:B------:R-:W-:Y:S02]  /*1a40*/  F2FP.BF16.F32.PACK_AB R57, R51, R50 ;  /* 0x000000323339723e */ /* 0x000fe400000010ff */
[----:B------:R-:W-:Y:S01]  /*1a50*/  F2FP.BF16.F32.PACK_AB R59, R96, R95 ;  /* 0x0000005f603b723e */ /* 0x000fe200000010ff */
[----:B------:R-:W-:-:S04]  /*1a60*/  UIADD3 UR4, UPT, UPT, UR4, 0x20, URZ ;  /* 0x0000002004047890 */ /* 0x000fc8000fffe0ff */
[----:B------:R-:W-:Y:S01]  /*1a70*/  UISETP.GE.AND UP0, UPT, UR4, UR12, UPT ;  /* 0x0000000c0400728c */ /* 0x000fe2000bf06270 */
[----:B-1----:R-:W-:Y:S02]  /*1a80*/  LEA R16, R25, R16, 0x5 ;  /* 0x0000001019107211 */ /* 0x002fe400078e28ff */
[----:B------:R-:W-:Y:S01]  /*1a90*/  MOV R25, R92 ;  /* 0x0000005c00197202 */ /* 0x000fe20000000f00 */
[----:B----4-:R-:W-:Y:S04]  /*1aa0*/  STS.U16 [R7+UR6+0x1200], R100 ;  /* 0x0012006407007988 */ /* 0x010fe80008000406 */
[----:B--2---:R-:W-:Y:S04]  /*1ab0*/  STS.U16 [R7+UR6+0x1400], R30 ;  /* 0x0014001e07007988 */ /* 0x004fe80008000406 */
[----:B---3--:R-:W-:Y:S04]  /*1ac0*/  STS.U16 [R7+UR6+0x1600], R32 ;  /* 0x0016002007007988 */ /* 0x008fe80008000406 */
[----:B------:R-:W-:Y:S04]  /*1ad0*/  STS.U16 [R7+UR6+0x1000], R98 ;  /* 0x0010006207007988 */ /* 0x000fe80008000406 */
[----:B------:R-:W-:Y:S04]  /*1ae0*/  STS.U16 [R7+UR6+0x1800], R102 ;  /* 0x0018006607007988 */ /* 0x000fe80008000406 */
[----:B------:R-:W-:Y:S04]  /*1af0*/  STS.U16 [R7+UR6+0x1a00], R104 ;  /* 0x001a006807007988 */ /* 0x000fe80008000406 */
[----:B------:R-:W-:Y:S04]  /*1b00*/  STS.U16 [R7+UR6+0x1c00], R106 ;  /* 0x001c006a07007988 */ /* 0x000fe80008000406 */
[----:B------:R-:W-:Y:S04]  /*1b10*/  STS.U16 [R7+UR6+0x1e00], R108 ;  /* 0x001e006c07007988 */ /* 0x000fe80008000406 */
[----:B------:R-:W-:Y:S01]  /*1b20*/  STSM.16.M88.4 [R4+0x2000], R56 ;  /* 0x0020003804007844 */ /* 0x000fe20000000200 */
[----:B------:R-:W-:Y:S06]  /*1b30*/  BAR.SYNC.DEFER_BLOCKING 0x0 ;  /* 0x0000000000007b1d */ /* 0x000fec0000010000 */
[----:B------:R-:W-:Y:S04]  /*1b40*/  LDSM.16.M88.4 R32, [R18+UR6+0x2000] ;  /* 0x002000061220783b */ /* 0x000fe80008000200 */
[----:B------:R-:W0:Y:S04]  /*1b50*/  LDSM.16.M88.4 R28, [R2+0x1000] ;  /* 0x00100000021c783b */ /* 0x000e280000000200 */
[----:B------:R-:W1:Y:S04]  /*1b60*/  LDSM.16.M88.4 R48, [R18+UR6+0x2400] ;  /* 0x002400061230783b */ /* 0x000e680008000200 */
[----:B------:R-:W-:Y:S01]  /*1b70*/  LDSM.16.M88.4 R36, [R20+UR6+0x2400] ;  /* 0x002400061424783b */ /* 0x000fe20008000200 */
[-C--:B0-----:R-:W-:Y:S03]  /*1b80*/  HMMA.16816.F32.BF16 R40, R32, R28.reuse, R40 ;  /* 0x0000001c2028723c */ /* 0x081fe60000041828 */
[----:B------:R-:W0:Y:S05]  /*1b90*/  LDSM.16.M88.4 R32, [R20+UR6+0x2000] ;  /* 0x002000061420783b */ /* 0x000e2a0008000200 */
[----:B-1----:R-:W-:Y:S01]  /*1ba0*/  HMMA.16816.F32.BF16 R44, R48, R28, R44 ;  /* 0x0000001c302c723c */ /* 0x002fe2000004182c */
[----:B------:R-:W1:Y:S01]  /*1bb0*/  LDC R48, c[0x0][0x3d4] ;  /* 0x0000f500ff307b82 */ /* 0x000e620000000800 */
[----:B------:R-:W-:Y:S01]  /*1bc0*/  IMAD.MOV.U32 R58, RZ, RZ, R91 ;  /* 0x000000ffff3a7224 */ /* 0x000fe200078e005b */
[----:B------:R-:W-:Y:S01]  /*1bd0*/  MOV R57, R90 ;  /* 0x0000005a00397202 */ /* 0x000fe20000000f00 */
[----:B------:R-:W-:-:S08]  /*1be0*/  IMAD.MOV.U32 R56, RZ, RZ, R93 ;  /* 0x000000ffff387224 */ /* 0x000fd000078e005d */
[-C--:B0-----:R-:W-:Y:S08]  /*1bf0*/  HMMA.16816.F32.BF16 R32, R32, R30.reuse, R40 ;  /* 0x0000001e2020723c */ /* 0x081ff00000041828 */
[----:B------:R-:W-:Y:S01]  /*1c00*/  HMMA.16816.F32.BF16 R28, R36, R30, R44 ;  /* 0x0000001e241c723c */ /* 0x000fe2000004182c */
[----:B-1----:R-:W-:Y:S01]  /*1c10*/  IMAD R17, R48, 0x20, R17 ;  /* 0x0000002030117824 */ /* 0x002fe200078e0211 */
[----:B------:R-:W-:-:S03]  /*1c20*/  NOP ;  /* 0x0000000000007918 */ /* 0x000fc60000000000 */
[----:B------:R-:W-:-:S15]  /*1c30*/  BRA.U !UP0, `(.L_x_1) ;  /* 0xfffffff108647547 */ /* 0x000fde000b83ffff */
.L_x_0:
[C---:B------:R-:W-:Y:S01]  /*1c40*/  FSETP.GT.AND P4, PT, |R73|.reuse, 8.50705917302346158658e+37, PT ;  /* 0x7e8000004900780b */ /* 0x040fe20003f84200 */
[C---:B------:R-:W-:Y:S01]  /*1c50*/  FMUL R0, R73.reuse, 8388608 ;  /* 0x4b00000049007820 */ /* 0x040fe20000400000 */
[C---:B------:R-:W-:Y:S01]  /*1c60*/  FSETP.GEU.AND P5, PT, |R73|.reuse, 1.175494350822287508e-38, PT ;  /* 0x008000004900780b */ /* 0x040fe20003fae200 */
[C---:B------:R-:W-:Y:S01]  /*1c70*/  FMUL R3, R72.reuse, 8388608 ;  /* 0x4b00000048037820 */ /* 0x040fe20000400000 */
[----:B------:R-:W-:Y:S01]  /*1c80*/  FSETP.GEU.AND P0, PT, R73, 1.175494350822287508e-38, PT ;  /* 0x008000004900780b */ /* 0x000fe20003f0e000 */
[----:B0-----:R-:W-:Y:S01]  /*1c90*/  FMUL R2, R71, 8388608 ;  /* 0x4b00000047027820 */ /* 0x001fe20000400000 */
[----:B------:R-:W-:Y:S01]  /*1ca0*/  FSETP.GT.AND P2, PT, |R72|, 8.50705917302346158658e+37, PT ;  /* 0x7e8000004800780b */ /* 0x000fe20003f44200 */
[----:B------:R-:W-:Y:S01]  /*1cb0*/  IMAD.SHL.U32 R12, R12, 0x10, RZ ;  /* 0x000000100c0c7824 */ /* 0x000fe200078e00ff */
[----:B------:R-:W-:Y:S01]  /*1cc0*/  FSEL R0, R0, R73, !P0 ;  /* 0x0000004900007208 */ /* 0x000fe20004000000 */
[----:B------:R-:W-:Y:S01]  /*1cd0*/  FMUL R4, R70, 8388608 ;  /* 0x4b00000046047820 */ /* 0x000fe20000400000 */
[C---:B------:R-:W-:Y:S01]  /*1ce0*/  FSETP.GEU.AND P6, PT, R72.reuse, 1.175494350822287508e-38, PT ;  /* 0x008000004800780b */ /* 0x040fe20003fce000 */
[----:B------:R-:W-:Y:S01]  /*1cf0*/  BAR.SYNC.DEFER_BLOCKING 0x0 ;  /* 0x0000000000007b1d */ /* 0x000fe20000010000 */
[----:B------:R-:W-:Y:S01]  /*1d00*/  FSETP.GEU.AND P3, PT, |R72|, 1.175494350822287508e-38, PT ;  /* 0x008000004800780b */ /* 0x000fe20003f6e200 */
[----:B------:R-:W-:Y:S01]  /*1d10*/  @P4 FMUL R31, R31, 0.25 ;  /* 0x3e8000001f1f4820 */ /* 0x000fe20000400000 */
[----:B------:R-:W-:Y:S01]  /*1d20*/  @P4 FMUL R73, R73, 0.25 ;  /* 0x3e80000049494820 */ /* 0x000fe20000400000 */
[----:B------:R-:W-:Y:S01]  /*1d30*/  @P4 FMUL R30, R30, 0.25 ;  /* 0x3e8000001e1e4820 */ /* 0x000fe20000400000 */
[----:B------:R-:W-:Y:S01]  /*1d40*/  FSEL R3, R3, R72, !P6 ;  /* 0x0000004803037208 */ /* 0x000fe20007000000 */
[----:B------:R-:W-:Y:S01]  /*1d50*/  @!P5 FMUL R31, R31, 16777216 ;  /* 0x4b8000001f1fd820 */ /* 0x000fe20000400000 */
[----:B------:R-:W-:Y:S01]  /*1d60*/  @!P5 FMUL R73, R73, 16777216 ;  /* 0x4b8000004949d820 */ /* 0x000fe20000400000 */
[----:B------:R-:W-:Y:S01]  /*1d70*/  @!P5 FMUL R30, R30, 16777216 ;  /* 0x4b8000001e1ed820 */ /* 0x000fe20000400000 */
[----:B------:R-:W-:Y:S01]  /*1d80*/  FSETP.GT.AND P5, PT, |R71|, 8.50705917302346158658e+37, PT ;  /* 0x7e8000004700780b */ /* 0x000fe20003fa4200 */
[----:B------:R-:W-:Y:S01]  /*1d90*/  @P2 FMUL R72, R72, 0.25 ;  /* 0x3e80000048482820 */ /* 0x000fe20000400000 */
[----:B------:R-:W-:Y:S01]  /*1da0*/  FSEL R7, RZ, -23, P6 ;  /* 0xc1b80000ff077808 */ /* 0x000fe20003000000 */
[----:B------:R-:W-:Y:S01]  /*1db0*/  @P2 FMUL R29, R29, 0.25 ;  /* 0x3e8000001d1d2820 */ /* 0x000fe20000400000 */
[C---:B------:R-:W-:Y:S01]  /*1dc0*/  FSETP.GEU.AND P6, PT, |R71|.reuse, 1.175494350822287508e-38, PT ;  /* 0x008000004700780b */ /* 0x040fe20003fce200 */
[----:B------:R-:W-:Y:S01]  /*1dd0*/  @P2 FMUL R28, R28, 0.25 ;  /* 0x3e8000001c1c2820 */ /* 0x000fe20000400000 */
[----:B------:R-:W-:Y:S01]  /*1de0*/  FSETP.GEU.AND P4, PT, R71, 1.175494350822287508e-38, PT ;  /* 0x008000004700780b */ /* 0x000fe20003f8e000 */
[----:B------:R-:W-:Y:S01]  /*1df0*/  @!P3 FMUL R72, R72, 16777216 ;  /* 0x4b8000004848b820 */ /* 0x000fe20000400000 */
[----:B------:R-:W-:Y:S01]  /*1e00*/  FSETP.GT.AND P2, PT, |R70|, 8.50705917302346158658e+37, PT ;  /* 0x7e8000004600780b */ /* 0x000fe20003f44200 */
[----:B------:R-:W-:Y:S01]  /*1e10*/  @!P3 FMUL R29, R29, 16777216 ;  /* 0x4b8000001d1db820 */ /* 0x000fe20000400000 */
[----:B------:R-:W-:Y:S01]  /*1e20*/  FSEL R2, R2, R71, !P4 ;  /* 0x0000004702027208 */ /* 0x000fe20006000000 */
[----:B------:R-:W-:Y:S01]  /*1e30*/  @!P3 FMUL R28, R28, 16777216 ;  /* 0x4b8000001c1cb820 */ /* 0x000fe20000400000 */
[----:B------:R-:W-:Y:S01]  /*1e40*/  FSETP.GEU.AND P3, PT, |R70|, 1.175494350822287508e-38, PT ;  /* 0x008000004600780b */ /* 0x000fe20003f6e200 */
[----:B------:R-:W-:Y:S01]  /*1e50*/  @P5 FMUL R71, R71, 0.25 ;  /* 0x3e80000047475820 */ /* 0x000fe20000400000 */
[----:B------:R-:W-:Y:S01]  /*1e60*/  @P5 FMUL R35, R35, 0.25 ;  /* 0x3e80000023235820 */ /* 0x000fe20000400000 */
[----:B------:R-:W-:Y:S01]  /*1e70*/  @P5 FMUL R34, R34, 0.25 ;  /* 0x3e80000022225820 */ /* 0x000fe20000400000 */
[----:B------:R-:W-:Y:S01]  /*1e80*/  FSETP.GEU.AND P5, PT, R70, 1.175494350822287508e-38, PT ;  /* 0x008000004600780b */ /* 0x000fe20003fae000 */
[----:B------:R-:W-:Y:S01]  /*1e90*/  @!P6 FMUL R71, R71, 16777216 ;  /* 0x4b8000004747e820 */ /* 0x000fe20000400000 */
[----:B------:R-:W-:Y:S01]  /*1ea0*/  LOP3.LUT R12, R12, 0x70, RZ, 0xc0, !PT ;  /* 0x000000700c0c7812 */ /* 0x000fe200078ec0ff */
[----:B------:R-:W0:Y:S01]  /*1eb0*/  MUFU.RCP R13, R73 ;  /* 0x00000049000d7308 */ /* 0x000e220000001000 */
[----:B------:R-:W-:Y:S01]  /*1ec0*/  FSEL R4, R4, R70, !P5 ;  /* 0x0000004604047208 */ /* 0x000fe20006800000 */
[----:B------:R-:W-:Y:S01]  /*1ed0*/  @P2 FMUL R70, R70, 0.25 ;  /* 0x3e80000046462820 */ /* 0x000fe20000400000 */
[----:B------:R-:W-:Y:S01]  /*1ee0*/  IADD3 R17, PT, PT, R12, UR6, RZ ;  /* 0x000000060c117c10 */ /* 0x000fe2000fffe0ff */
[----:B------:R-:W-:-:S02]  /*1ef0*/  VIADD R12, R3, 0xc0cafb0d ;  /* 0xc0cafb0d030c7836 */ /* 0x000fc40000000000 */
[----:B------:R-:W-:Y:S01]  /*1f00*/  @!P6 FMUL R35, R35, 16777216 ;  /* 0x4b8000002323e820 */ /* 0x000fe20000400000 */
[----:B------:R-:W-:Y:S01]  /*1f10*/  @!P3 FMUL R70, R70, 16777216 ;  /* 0x4b8000004646b820 */ /* 0x000fe20000400000 */
[----:B------:R-:W-:Y:S01]  /*1f20*/  @!P6 FMUL R34, R34, 16777216 ;  /* 0x4b8000002222e820 */ /* 0x000fe20000400000 */
[----:B------:R-:W1:Y:S01]  /*1f30*/  MUFU.RCP R15, R71 ;  /* 0x00000047000f7308 */ /* 0x000e620000001000 */
[----:B------:R-:W-:Y:S01]  /*1f40*/  LOP3.LUT R16, R12, 0xff800000, RZ, 0xc0, !PT ;  /* 0xff8000000c107812 */ /* 0x000fe200078ec0ff */
[----:B------:R-:W-:Y:S01]  /*1f50*/  @P2 FMUL R33, R33, 0.25 ;  /* 0x3e80000021212820 */ /* 0x000fe20000400000 */
[----:B------:R-:W-:Y:S01]  /*1f60*/  @P2 FMUL R32, R32, 0.25 ;  /* 0x3e80000020202820 */ /* 0x000fe20000400000 */
[----:B------:R-:W-:Y:S01]  /*1f70*/  IADD3 R19, PT, PT, R0, -0x3f3504f3, RZ ;  /* 0xc0cafb0d00137810 */ /* 0x000fe20007ffe0ff */
[----:B------:R-:W2:Y:S01]  /*1f80*/  LDCU.64 UR4, c[0x0][0x3e0] ;  /* 0x00007c00ff0477ac */ /* 0x000ea20008000a00 */
[----:B------:R-:W-:Y:S01]  /*1f90*/  I2FP.F32.S32 R12, R16 ;  /* 0x00000010000c7245 */ /* 0x000fe20000201400 */
[----:B------:R-:W-:Y:S01]  /*1fa0*/  @!P3 FMUL R33, R33, 16777216 ;  /* 0x4b8000002121b820 */ /* 0x000fe20000400000 */
[----:B------:R-:W3:Y:S01]  /*1fb0*/  MUFU.RCP R14, R72 ;  /* 0x00000048000e7308 */ /* 0x000ee20000001000 */
[C---:B0-----:R-:W-:Y:S01]  /*1fc0*/  FMUL R21, R13.reuse, R31 ;  /* 0x0000001f0d157220 */ /* 0x041fe20000400000 */
[----:B------:R-:W-:Y:S01]  /*1fd0*/  FMUL R22, R13, R30 ;  /* 0x0000001e0d167220 */ /* 0x000fe20000400000 */
[----:B------:R-:W-:Y:S01]  /*1fe0*/  FFMA.FTZ R18, R12, 1.1920928955078125e-07, R7 ;  /* 0x340000000c127823 */ /* 0x000fe20000010007 */
[----:B------:R-:W-:Y:S01]  /*1ff0*/  IADD3 R12, PT, PT, R4, -0x3f3504f3, RZ ;  /* 0xc0cafb0d040c7810 */ /* 0x000fe20007ffe0ff */
[----:B------:R-:W-:Y:S01]  /*2000*/  @!P3 FMUL R32, R32, 16777216 ;  /* 0x4b8000002020b820 */ /* 0x000fe20000400000 */
[----:B------:R-:W-:-:S02]  /*2010*/  LEA.HI R8, R8, R17, RZ, 0x1f ;  /* 0x0000001108087211 */ /* 0x000fc400078ff8ff */
[----:B------:R-:W0:Y:S01]  /*2020*/  MUFU.RCP R26, R70 ;  /* 0x00000046001a7308 */ /* 0x000e220000001000 */
[C---:B-1----:R-:W-:Y:S01]  /*2030*/  FMUL R20, R15.reuse, R35 ;  /* 0x000000230f147220 */ /* 0x042fe20000400000 */
[----:B------:R-:W-:Y:S01]  /*2040*/  FMUL R25, R15, R34 ;  /* 0x000000220f197220 */ /* 0x000fe20000400000 */
[----:B------:R-:W-:Y:S01]  /*2050*/  VIADD R15, R2, 0xc0cafb0d ;  /* 0xc0cafb0d020f7836 */ /* 0x000fe20000000000 */
[----:B------:R-:W-:Y:S01]  /*2060*/  LOP3.LUT R13, R12, 0xff800000, RZ, 0xc0, !PT ;  /* 0xff8000000c0d7812 */ /* 0x000fe200078ec0ff */
[----:B------:R-:W1:Y:S01]  /*2070*/  LDC.64 R34, c[0x0][0x398] ;  /* 0x0000e600ff227b82 */ /* 0x000e620000000a00 */
[----:B------:R-:W-:Y:S01]  /*2080*/  FSEL R7, RZ, -23, P5 ;  /* 0xc1b80000ff077808 */ /* 0x000fe20002800000 */
[----:B--2---:R-:W-:Y:S01]  /*2090*/  UIMAD UR4, UR7, UR4, URZ ;  /* 0x00000004070472a4 */ /* 0x004fe2000f8e02ff */
[----:B------:R-:W-:Y:S01]  /*20a0*/  LOP3.LUT R15, R15, 0xff800000, RZ, 0xc0, !PT ;  /* 0xff8000000f0f7812 */ /* 0x000fe200078ec0ff */
[C---:B---3--:R-:W-:Y:S01]  /*20b0*/  FMUL R23, R14.reuse, R29 ;  /* 0x0000001d0e177220 */ /* 0x048fe20000400000 */
[----:B------:R-:W-:Y:S01]  /*20c0*/  FMUL R24, R14, R28 ;  /* 0x0000001c0e187220 */ /* 0x000fe20000400000 */
[----:B------:R-:W-:Y:S01]  /*20d0*/  FSEL R14, RZ, -23, P4 ;  /* 0xc1b80000ff0e7808 */ /* 0x000fe20002000000 */
[----:B------:R-:W-:Y:S01]  /*20e0*/  USHF.L.U32 UR8, UR4, 0x1, URZ ;  /* 0x0000000104087899 */ /* 0x000fe200080006ff */
[----:B------:R-:W-:Y:S01]  /*20f0*/  I2FP.F32.S32 R12, R13 ;  /* 0x0000000d000c7245 */ /* 0x000fe20000201400 */
[----:B------:R-:W-:Y:S01]  /*2100*/  IMAD.IADD R13, R4, 0x1, -R13 ;  /* 0x00000001040d7824 */ /* 0x000fe200078e0a0d */
[----:B------:R-:W-:Y:S01]  /*2110*/  I2FP.F32.S32 R17, R15 ;  /* 0x0000000f00117245 */ /* 0x000fe20000201400 */
[C---:B0-----:R-:W-:Y:S01]  /*2120*/  FMUL R27, R26.reuse, R33 ;  /* 0x000000211a1b7220 */ /* 0x041fe20000400000 */
[----:B------:R-:W-:Y:S01]  /*2130*/  FMUL R26, R26, R32 ;  /* 0x000000201a1a7220 */ /* 0x000fe20000400000 */
[----:B------:R-:W-:Y:S01]  /*2140*/  LOP3.LUT R19, R19, 0xff800000, RZ, 0xc0, !PT ;  /* 0xff80000013137812 */ /* 0x000fe200078ec0ff */
[----:B------:R-:W-:Y:S01]  /*2150*/  FFMA.FTZ R7, R12, 1.1920928955078125e-07, R7 ;  /* 0x340000000c077823 */ /* 0x000fe20000010007 */
[----:B------:R-:W-:Y:S01]  /*2160*/  FFMA.FTZ R14, R17, 1.1920928955078125e-07, R14 ;  /* 0x34000000110e7823 */ /* 0x000fe2000001000e */
[----:B------:R-:W-:Y:S01]  /*2170*/  FSEL R12, RZ, -23, P0 ;  /* 0xc1b80000ff0c7808 */ /* 0x000fe20000000000 */
[----:B------:R-:W-:Y:S01]  /*2180*/  FADD R13, R13, -1 ;  /* 0xbf8000000d0d7421 */ /* 0x000fe20000000000 */
[----:B------:R-:W-:-:S02]  /*2190*/  F2FP.BF16.F32.PACK_AB R26, R27, R26 ;  /* 0x0000001a1b1a723e */ /* 0x000fc400000010ff */
[----:B------:R-:W-:Y:S01]  /*21a0*/  I2FP.F32.S32 R17, R19 ;  /* 0x0000001300117245 */ /* 0x000fe20000201400 */
[----:B------:R-:W-:Y:S01]  /*21b0*/  IMAD.IADD R19, R0, 0x1, -R19 ;  /* 0x0000000100137824 */ /* 0x000fe200078e0a13 */
[----:B------:R-:W-:Y:S01]  /*21c0*/  F2FP.BF16.F32.PACK_AB R25, R20, R25 ;  /* 0x000000191419723e */ /* 0x000fe200000010ff */
[----:B------:R0:W-:Y:S01]  /*21d0*/  STS.U16 [R6+UR6], R26 ;  /* 0x0000001a06007988 */ /* 0x0001e20008000406 */
[----:B------:R-:W-:Y:S01]  /*21e0*/  F2FP.BF16.F32.PACK_AB R23, R23, R24 ;  /* 0x000000181717723e */ /* 0x000fe200000010ff */
[----:B------:R-:W-:Y:S01]  /*21f0*/  FFMA.FTZ R20, R17, 1.1920928955078125e-07, R12 ;  /* 0x3400000011147823 */ /* 0x000fe2000001000c */
[----:B------:R-:W-:Y:S01]  /*2200*/  F2FP.BF16.F32.PACK_AB R21, R21, R22 ;  /* 0x000000161515723e */ /* 0x000fe200000010ff */
[----:B------:R-:W-:Y:S01]  /*2210*/  IMAD.MOV.U32 R22, RZ, RZ, 0x3dc6b27f ;  /* 0x3dc6b27fff167424 */ /* 0x000fe200078e00ff */
[----:B------:R-:W-:Y:S01]  /*2220*/  PRMT R28, R26, 0x7632, R28 ;  /* 0x000076321a1c7816 */ /* 0x000fe2000000001c */
[----:B------:R-:W-:Y:S01]  /*2230*/  FADD R19, R19, -1 ;  /* 0xbf80000013137421 */ /* 0x000fe20000000000 */
[----:B------:R-:W-:-:S02]  /*2240*/  IADD3 R16, PT, PT, R3, -R16, RZ ;  /* 0x8000001003107210 */ /* 0x000fc40007ffe0ff */
[----:B------:R-:W-:Y:S01]  /*2250*/  IADD3 R15, PT, PT, R2, -R15, RZ ;  /* 0x8000000f020f7210 */ /* 0x000fe20007ffe0ff */
[----:B------:R2:W-:Y:S01]  /*2260*/  STS.U16 [R6+UR6+0x80], R28 ;  /* 0x0000801c06007988 */ /* 0x0005e20008000406 */
[----:B------:R-:W-:Y:S01]  /*2270*/  LOP3.LUT R27, R6, 0x20, RZ, 0x3c, !PT ;  /* 0x00000020061b7812 */ /* 0x000fe200078e3cff */
[----:B------:R-:W-:Y:S01]  /*2280*/  FADD R16, R16, -1 ;  /* 0xbf80000010107421 */ /* 0x000fe20000000000 */
[----:B------:R-:W-:Y:S01]  /*2290*/  PRMT R24, R25, 0x7632, R24 ;  /* 0x0000763219187816 */ /* 0x000fe20000000018 */
[----:B------:R-:W-:Y:S01]  /*22a0*/  FADD R15, R15, -1 ;  /* 0xbf8000000f0f7421 */ /* 0x000fe20000000000 */
[C---:B------:R-:W-:Y:S01]  /*22b0*/  LOP3.LUT R12, R6.reuse, 0x40, RZ, 0x3c, !PT ;  /* 0x00000040060c7812 */ /* 0x040fe200078e3cff */
[----:B------:R-:W-:Y:S01]  /*22c0*/  STS.U16 [R27+UR6+0x400], R25 ;  /* 0x000400191b007988 */ /* 0x000fe20008000406 */
[----:B------:R-:W-:Y:S01]  /*22d0*/  PRMT R29, R23, 0x7632, R29 ;  /* 0x00007632171d7816 */ /* 0x000fe2000000001d */
[----:B0-----:R-:W0:Y:S01]  /*22e0*/  LDC R26, c[0x0][0x3e8] ;  /* 0x0000fa00ff1a7b82 */ /* 0x001e220000000800 */
[----:B------:R-:W-:Y:S01]  /*22f0*/  LOP3.LUT R17, R6, 0x60, RZ, 0x3c, !PT ;  /* 0x0000006006117812 */ /* 0x000fe200078e3cff */
[----:B------:R-:W-:Y:S01]  /*2300*/  STS.U16 [R27+UR6+0x480], R24 ;  /* 0x000480181b007988 */ /* 0x000fe20008000406 */
[----:B------:R-:W-:Y:S01]  /*2310*/  PRMT R30, R21, 0x7632, R30 ;  /* 0x00007632151e7816 */ /* 0x000fe2000000001e */
[----:B--2---:R-:W-:Y:S01]  /*2320*/  FFMA.FTZ R6, R13, R22, -0.16845393180847167969 ;  /* 0xbe2c7f300d067423 */ /* 0x004fe20000010016 */
[----:B------:R-:W-:Y:S01]  /*2330*/  ISETP.GE.U32.AND P3, PT, R3, 0x7f800000, PT ;  /* 0x7f8000000300780c */ /* 0x000fe20003f66070 */
[----:B------:R-:W-:Y:S01]  /*2340*/  STS.U16 [R12+UR6+0x800], R23 ;  /* 0x000800170c007988 */ /* 0x000fe20008000406 */
[----:B------:R-:W-:Y:S01]  /*2350*/  ISETP.GE.U32.AND P2, PT, R4, 0x7f800000, PT ;  /* 0x7f8000000400780c */ /* 0x000fe20003f46070 */
[C---:B------:R-:W-:Y:S01]  /*2360*/  FFMA.FTZ R6, R13.reuse, R6, 0.1716887056827545166 ;  /* 0x3e2fcf2a0d067423 */ /* 0x040fe20000010006 */
[----:B------:R-:W-:Y:S01]  /*2370*/  ISETP.GE.U32.AND P4, PT, R2, 0x7f800000, PT ;  /* 0x7f8000000200780c */ /* 0x000fe20003f86070 */
[----:B------:R2:W-:Y:S01]  /*2380*/  STS.U16 [R12+UR6+0x880], R29 ;  /* 0x0008801d0c007988 */ /* 0x0005e20008000406 */
[----:B------:R-:W-:Y:S01]  /*2390*/  ISETP.GE.U32.AND P5, PT, R0, 0x7f800000, PT ;  /* 0x7f8000000000780c */ /* 0x000fe20003fa6070 */
[----:B------:R-:W-:Y:S01]  /*23a0*/  FFMA.FTZ R6, R13, R6, -0.17900948226451873779 ;  /* 0xbe374e430d067423 */ /* 0x000fe20000010006 */
[----:B------:R-:W-:Y:S01]  /*23b0*/  FSETP.NEU.AND P0, PT, R3, RZ, PT ;  /* 0x000000ff0300720b */ /* 0x000fe20003f0d000 */
[----:B------:R-:W-:Y:S01]  /*23c0*/  STS.U16 [R17+UR6+0xc00], R21 ;  /* 0x000c001511007988 */ /* 0x000fe20008000406 */
[----:B------:R-:W-:Y:S01]  /*23d0*/  LEA R9, R9, UR6, 0x2 ;  /* 0x0000000609097c11 */ /* 0x000fe2000f8e10ff */
[----:B------:R-:W-:-:S02]  /*23e0*/  FFMA.FTZ R6, R13, R6, 0.20512372255325317383 ;  /* 0x3e520bf40d067423 */ /* 0x000fc40000010006 */
[----:B------:R3:W-:Y:S01]  /*23f0*/  STS.U16 [R17+UR6+0xc80], R30 ;  /* 0x000c801e11007988 */ /* 0x0007e20008000406 */
[----:B--2---:R-:W-:Y:S01]  /*2400*/  FFMA.FTZ R12, R15, R22, -0.16845393180847167969 ;  /* 0xbe2c7f300f0c7423 */ /* 0x004fe20000010016 */
[----:B------:R-:W-:Y:S01]  /*2410*/  FFMA.FTZ R6, R13, R6, -0.24046532809734344482 ;  /* 0xbe763c8b0d067423 */ /* 0x000fe20000010006 */
[----:B------:R-:W-:Y:S02]  /*2420*/  BAR.SYNC.DEFER_BLOCKING 0x0 ;  /* 0x0000000000007b1d */ /* 0x000fe40000010000 */
[----:B------:R-:W-:Y:S01]  /*2430*/  FFMA.FTZ R12, R15, R12, 0.1716887056827545166 ;  /* 0x3e2fcf2a0f0c7423 */ /* 0x000fe2000001000c */
[----:B------:R-:W-:Y:S01]  /*2440*/  FFMA.FTZ R6, R13, R6, 0.28857114911079406738 ;  /* 0x3e93bf990d067423 */ /* 0x000fe20000010006 */
[CC--:B---3--:R-:W-:Y:S01]  /*2450*/  FFMA.FTZ R17, R16.reuse, R22.reuse, -0.16845393180847167969 ;  /* 0xbe2c7f3010117423 */ /* 0x0c8fe20000010016 */
[----:B------:R-:W-:Y:S01]  /*2460*/  FFMA.FTZ R22, R19, R22, -0.16845393180847167969 ;  /* 0xbe2c7f3013167423 */ /* 0x000fe20000010016 */
[----:B------:R-:W-:Y:S01]  /*2470*/  FFMA.FTZ R12, R15, R12, -0.17900948226451873779 ;  /* 0xbe374e430f0c7423 */ /* 0x000fe2000001000c */
[----:B------:R-:W-:Y:S01]  /*2480*/  FFMA.FTZ R6, R13, R6, -0.36067417263984680176 ;  /* 0xbeb8aa490d067423 */ /* 0x000fe20000010006 */
[C---:B------:R-:W-:Y:S01]  /*2490*/  FFMA.FTZ R17, R16.reuse, R17, 0.1716887056827545166 ;  /* 0x3e2fcf2a10117423 */ /* 0x040fe20000010011 */
[----:B------:R-:W-:Y:S01]  /*24a0*/  FFMA.FTZ R22, R19, R22, 0.1716887056827545166 ;  /* 0x3e2fcf2a13167423 */ /* 0x000fe20000010016 */
[----:B------:R-:W-:Y:S01]  /*24b0*/  FFMA.FTZ R12, R15, R12, 0.20512372255325317383 ;  /* 0x3e520bf40f0c7423 */ /* 0x000fe2000001000c */
[----:B------:R-:W-:Y:S01]  /*24c0*/  FFMA.FTZ R6, R13, R6, 0.48089820146560668945 ;  /* 0x3ef6384a0d067423 */ /* 0x000fe20000010006 */
[C---:B------:R-:W-:Y:S01]  /*24d0*/  FFMA.FTZ R17, R16.reuse, R17, -0.17900948226451873779 ;  /* 0xbe374e4310117423 */ /* 0x040fe20000010011 */
[----:B------:R-:W-:Y:S01]  /*24e0*/  FFMA.FTZ R22, R19, R22, -0.17900948226451873779 ;  /* 0xbe374e4313167423 */ /* 0x000fe20000010016 */
[----:B------:R-:W-:Y:S01]  /*24f0*/  FFMA.FTZ R12, R15, R12, -0.24046532809734344482 ;  /* 0xbe763c8b0f0c7423 */ /* 0x000fe2000001000c */
[----:B------:R-:W-:Y:S01]  /*2500*/  FFMA.FTZ R6, R13, R6, -0.72134751081466674805 ;  /* 0xbf38aa3b0d067423 */ /* 0x000fe20000010006 */
[C---:B------:R-:W-:Y:S01]  /*2510*/  FFMA.FTZ R17, R16.reuse, R17, 0.20512372255325317383 ;  /* 0x3e520bf410117423 */ /* 0x040fe20000010011 */
[----:B------:R-:W-:Y:S01]  /*2520*/  FFMA.FTZ R22, R19, R22, 0.20512372255325317383 ;  /* 0x3e520bf413167423 */ /* 0x000fe20000010016 */
[----:B------:R-:W-:Y:S01]  /*2530*/  FFMA.FTZ R12, R15, R12, 0.28857114911079406738 ;  /* 0x3e93bf990f0c7423 */ /* 0x000fe2000001000c */
[----:B------:R-:W-:Y:S01]  /*2540*/  FMUL R6, R13, R6 ;  /* 0x000000060d067220 */ /* 0x000fe20000400000 */
[C---:B------:R-:W-:Y:S01]  /*2550*/  FFMA.FTZ R17, R16.reuse, R17, -0.24046532809734344482 ;  /* 0xbe763c8b10117423 */ /* 0x040fe20000010011 */
[----:B------:R-:W-:Y:S01]  /*2560*/  FFMA.FTZ R22, R19, R22, -0.24046532809734344482 ;  /* 0xbe763c8b13167423 */ /* 0x000fe20000010016 */
[----:B------:R-:W-:Y:S01]  /*2570*/  FFMA.FTZ R12, R15, R12, -0.36067417263984680176 ;  /* 0xbeb8aa490f0c7423 */ /* 0x000fe2000001000c */
[----:B------:R-:W-:Y:S01]  /*2580*/  FMUL R6, R13, R6 ;  /* 0x000000060d067220 */ /* 0x000fe20000400000 */
[C---:B------:R-:W-:Y:S01]  /*2590*/  FFMA.FTZ R17, R16.reuse, R17, 0.28857114911079406738 ;  /* 0x3e93bf9910117423 */ /* 0x040fe20000010011 */
[----:B------:R-:W-:Y:S01]  /*25a0*/  FFMA.FTZ R22, R19, R22, 0.28857114911079406738 ;  /* 0x3e93bf9913167423 */ /* 0x000fe20000010016 */
[----:B------:R-:W-:Y:S01]  /*25b0*/  FFMA.FTZ R12, R15, R12, 0.48089820146560668945 ;  /* 0x3ef6384a0f0c7423 */ /* 0x000fe2000001000c */
[----:B------:R-:W-:Y:S01]  /*25c0*/  FFMA.FTZ R6, R13, 1.4426950216293334961, R6 ;  /* 0x3fb8aa3b0d067823 */ /* 0x000fe20000010006 */
[C---:B------:R-:W-:Y:S01]  /*25d0*/  FFMA.FTZ R17, R16.reuse, R17, -0.36067417263984680176 ;  /* 0xbeb8aa4910117423 */ /* 0x040fe20000010011 */
[----:B------:R-:W-:Y:S01]  /*25e0*/  FFMA.FTZ R22, R19, R22, -0.36067417263984680176 ;  /* 0xbeb8aa4913167423 */ /* 0x000fe20000010016 */
[----:B------:R-:W-:Y:S01]  /*25f0*/  FFMA.FTZ R12, R15, R12, -0.72134751081466674805 ;  /* 0xbf38aa3b0f0c7423 */ /* 0x000fe2000001000c */
[----:B------:R-:W2:Y:S01]  /*2600*/  LDS R27, [R5+UR6] ;  /* 0x00000006051b7984 */ /* 0x000ea20008000800 */
[C---:B------:R-:W-:Y:S01]  /*2610*/  FFMA.FTZ R17, R16.reuse, R17, 0.48089820146560668945 ;  /* 0x3ef6384a10117423 */ /* 0x040fe20000010011 */
[----:B------:R-:W-:Y:S01]  /*2620*/  FFMA.FTZ R22, R19, R22, 0.48089820146560668945 ;  /* 0x3ef6384a13167423 */ /* 0x000fe20000010016 */
[----:B------:R-:W-:Y:S01]  /*2630*/  FMUL R12, R15, R12 ;  /* 0x0000000c0f0c7220 */ /* 0x000fe20000400000 */
[----:B------:R-:W3:Y:S01]  /*2640*/  LDS R29, [R5+UR6+0x100] ;  /* 0x00010006051d7984 */ /* 0x000ee20008000800 */
[C---:B------:R-:W-:Y:S01]  /*2650*/  FFMA.FTZ R17, R16.reuse, R17, -0.72134751081466674805 ;  /* 0xbf38aa3b10117423 */ /* 0x040fe20000010011 */
[----:B------:R-:W-:Y:S01]  /*2660*/  FFMA.FTZ R22, R19, R22, -0.72134751081466674805 ;  /* 0xbf38aa3b13167423 */ /* 0x000fe20000010016 */
[----:B------:R-:W-:Y:S01]  /*2670*/  FMUL R12, R15, R12 ;  /* 0x0000000c0f0c7220 */ /* 0x000fe20000400000 */
[----:B------:R-:W-:Y:S01]  /*2680*/  LDS R31, [R5+UR6+0x200] ;  /* 0x00020006051f7984 */ /* 0x000fe20008000800 */
[C---:B------:R-:W-:Y:S01]  /*2690*/  FMUL R17, R16.reuse, R17 ;  /* 0x0000001110117220 */ /* 0x040fe20000400000 */
[----:B------:R-:W-:Y:S01]  /*26a0*/  FMUL R22, R19, R22 ;  /* 0x0000001613167220 */ /* 0x000fe20000400000 */
[----:B------:R-:W-:Y:S01]  /*26b0*/  FFMA.FTZ R15, R15, 1.4426950216293334961, R12 ;  /* 0x3fb8aa3b0f0f7823 */ /* 0x000fe2000001000c */
[----:B------:R4:W5:Y:S01]  /*26c0*/  LDS R33, [R5+UR6+0x300] ;  /* 0x0003000605217984 */ /* 0x0009620008000800 */
[----:B------:R-:W-:Y:S01]  /*26d0*/  FMUL R17, R16, R17 ;  /* 0x0000001110117220 */ /* 0x000fe20000400000 */
[----:B------:R-:W-:-:S03]  /*26e0*/  FMUL R22, R19, R22 ;  /* 0x0000001613167220 */ /* 0x000fc60000400000 */
[----:B------:R-:W-:Y:S01]  /*26f0*/  FFMA.FTZ R17, R16, 1.4426950216293334961, R17 ;  /* 0x3fb8aa3b10117823 */ /* 0x000fe20000010011 */
[----:B------:R-:W-:Y:S01]  /*2700*/  FFMA.FTZ R19, R19, 1.4426950216293334961, R22 ;  /* 0x3fb8aa3b13137823 */ /* 0x000fe20000010016 */
[----:B------:R-:W-:Y:S01]  /*2710*/  FADD R22, R7, R6 ;  /* 0x0000000607167221 */ /* 0x000fe20000000000 */
[----:B------:R-:W-:Y:S01]  /*2720*/  @P3 MOV R6, 0x7f800000 ;  /* 0x7f80000000063802 */ /* 0x000fe20000000f00 */
[----:B------:R-:W-:Y:S01]  /*2730*/  FADD R23, R18, R17 ;  /* 0x0000001112177221 */ /* 0x000fe20000000000 */
[----:B0-----:R-:W-:Y:S01]  /*2740*/  IMAD R7, R10, R26, RZ ;  /* 0x0000001a0a077224 */ /* 0x001fe200078e02ff */
[----:B------:R-:W-:Y:S01]  /*2750*/  @P4 MOV R17, 0x7f800000 ;  /* 0x7f80000000114802 */ /* 0x000fe20000000f00 */
[----:B------:R-:W-:Y:S01]  /*2760*/  FADD R10, R14, R15 ;  /* 0x0000000f0e0a7221 */ /* 0x000fe20000000000 */
[----:B------:R-:W-:Y:S01]  /*2770*/  @P3 FFMA.FTZ R23, R3, R6, +INF ;  /* 0x7f80000003173423 */ /* 0x000fe20000010006 */
[----:B------:R-:W-:Y:S02]  /*2780*/  @P2 IMAD.MOV.U32 R3, RZ, RZ, 0x7f800000 ;  /* 0x7f800000ff032424 */ /* 0x000fe400078e00ff */
[----:B------:R-:W-:Y:S01]  /*2790*/  FADD R24, R20, R19 ;  /* 0x0000001314187221 */ /* 0x000fe20000000000 */
[----:B------:R-:W-:-:S02]  /*27a0*/  IMAD R13, R26, 0x8, R7 ;  /* 0x000000081a0d7824 */ /* 0x000fc400078e0207 */
[----:B------:R-:W-:Y:S01]  /*27b0*/  @P4 FFMA.FTZ R10, R2, R17, +INF ;  /* 0x7f800000020a4423 */ /* 0x000fe20000010011 */
[----:B------:R-:W-:Y:S01]  /*27c0*/  @P2 FFMA.FTZ R22, R4, R3, +INF ;  /* 0x7f80000004162423 */ /* 0x000fe20000010003 */
[----:B------:R-:W-:Y:S01]  /*27d0*/  FSETP.NEU.AND P2, PT, R2, RZ, PT ;  /* 0x000000ff0200720b */ /* 0x000fe20003f4d000 */
[----:B------:R-:W-:Y:S01]  /*27e0*/  IMAD R2, R11, UR5, RZ ;  /* 0x000000050b027c24 */ /* 0x000fe2000f8e02ff */
[----:B------:R-:W-:Y:S01]  /*27f0*/  @P5 MOV R3, 0x7f800000 ;  /* 0x7f80000000035802 */ /* 0x000fe20000000f00 */
[----:B------:R-:W-:Y:S01]  /*2800*/  UIMAD.WIDE UR4, UR4, 0x2, URZ ;  /* 0x00000002040478a5 */ /* 0x000fe2000f8e02ff */
[----:B------:R-:W-:Y:S02]  /*2810*/  LEA R15, R26, R13, 0x3 ;  /* 0x0000000d1a0f7211 */ /* 0x000fe400078e18ff */
[----:B------:R-:W-:Y:S01]  /*2820*/  FSETP.NEU.AND P3, PT, R4, RZ, PT ;  /* 0x000000ff0400720b */ /* 0x000fe20003f6d000 */
[----:B------:R-:W-:Y:S01]  /*2830*/  @P5 FFMA.FTZ R24, R0, R3, +INF ;  /* 0x7f80000000185423 */ /* 0x000fe20000010003 */
[----:B------:R-:W-:Y:S01]  /*2840*/  SHF.L.U32 R3, R2, 0x1, RZ ;  /* 0x0000000102037819 */ /* 0x000fe200000006ff */
[----:B------:R-:W-:Y:S01]  /*2850*/  IMAD R17, R26, 0x8, R15 ;  /* 0x000000081a117824 */ /* 0x000fe200078e020f */
[----:B------:R-:W-:Y:S01]  /*2860*/  FSEL R22, R22, -INF , P3 ;  /* 0xff80000016167808 */ /* 0x000fe20001800000 */
[----:B------:R-:W-:Y:S01]  /*2870*/  IMAD.HI R2, R2, 0x2, RZ ;  /* 0x0000000202027827 */ /* 0x000fe200078e02ff */
[----:B-1----:R-:W-:-:S02]  /*2880*/  IADD3 R20, P4, P5, R3, UR8, R34 ;  /* 0x0000000803147c10 */ /* 0x002fc4000fd9e022 */
[----:B------:R-:W0:Y:S01]  /*2890*/  LDCU UR4, c[0x0][0x3ec] ;  /* 0x00007d80ff0477ac */ /* 0x000e220008000800 */
[----:B------:R-:W-:Y:S01]  /*28a0*/  IMAD R19, R26, 0x8, R17 ;  /* 0x000000081a137824 */ /* 0x000fe200078e0211 */
[----:B------:R-:W-:Y:S02]  /*28b0*/  IADD3.X R28, PT, PT, R2, UR5, R35, P4, P5 ;  /* 0x00000005021c7c10 */ /* 0x000fe4000a7ea423 */
[-C--:B------:R-:W-:Y:S01]  /*28c0*/  LEA R2, P6, R7, R20.reuse, 0x1 ;  /* 0x0000001407027211 */ /* 0x080fe200078c08ff */
[----:B------:R-:W-:Y:S01]  /*28d0*/  IMAD R21, R26, 0x8, R19 ;  /* 0x000000081a157824 */ /* 0x000fe200078e0213 */
[-C--:B------:R-:W-:Y:S01]  /*28e0*/  LEA R6, P5, R13, R20.reuse, 0x1 ;  /* 0x000000140d067211 */ /* 0x080fe200078a08ff */
[----:B------:R-:W1:Y:S01]  /*28f0*/  LDC.64 R34, c[0x0][0x3a0] ;  /* 0x0000e800ff227b82 */ /* 0x000e620000000a00 */
[----:B------:R-:W-:Y:S02]  /*2900*/  LEA R12, P4, R15, R20, 0x1 ;  /* 0x000000140f0c7211 */ /* 0x000fe400078808ff */
[----:B------:R-:W-:-:S02]  /*2910*/  LEA.HI.X.SX32 R3, R7, R28, 0x1, P6 ;  /* 0x0000001c07037211 */ /* 0x000fc400030f0eff */
[----:B------:R-:W-:Y:S02]  /*2920*/  LEA R14, P6, R17, R20, 0x1 ;  /* 0x00000014110e7211 */ /* 0x000fe400078c08ff */
[-C--:B------:R-:W-:Y:S01]  /*2930*/  LEA.HI.X.SX32 R7, R13, R28.reuse, 0x1, P5 ;  /* 0x0000001c0d077211 */ /* 0x080fe200028f0eff */
[----:B--2---:R2:W-:Y:S01]  /*2940*/  STG.E.U16 desc[UR10][R2.64], R27 ;  /* 0x0000001b02007986 */ /* 0x0045e2000c10150a */
[C---:B------:R-:W-:Y:S02]  /*2950*/  LEA R25, R26.reuse, R21, 0x3 ;  /* 0x000000151a197211 */ /* 0x040fe400078e18ff */
[----:B------:R-:W-:Y:S01]  /*2960*/  LEA.HI.X.SX32 R13, R15, R28, 0x1, P4 ;  /* 0x0000001c0f0d7211 */ /* 0x000fe200020f0eff */
[----:B0-----:R-:W-:Y:S01]  /*2970*/  UIMAD UR4, UR7, UR4, URZ ;  /* 0x00000004070472a4 */ /* 0x001fe2000f8e02ff */
[-C--:B------:R-:W-:Y:S01]  /*2980*/  LEA R16, P4, R21, R20.reuse, 0x1 ;  /* 0x0000001415107211 */ /* 0x080fe200078808ff */
[----:B------:R-:W-:Y:S01]  /*2990*/  IMAD R26, R26, 0x8, R25 ;  /* 0x000000081a1a7824 */ /* 0x000fe200078e0219 */
[----:B------:R-:W-:Y:S01]  /*29a0*/  LEA R4, P5, R19, R20, 0x1 ;  /* 0x0000001413047211 */ /* 0x000fe200078a08ff */
[----:B------:R-:W-:Y:S01]  /*29b0*/  USHF.L.U32 UR7, UR4, 0x2, URZ ;  /* 0x0000000204077899 */ /* 0x000fe200080006ff */
[----:B------:R-:W-:Y:S01]  /*29c0*/  LEA.HI.X.SX32 R15, R17, R28, 0x1, P6 ;  /* 0x0000001c110f7211 */ /* 0x000fe200030f0eff */
[----:B------:R-:W-:Y:S01]  /*29d0*/  UIMAD.WIDE UR4, UR4, 0x4, URZ ;  /* 0x00000004040478a5 */ /* 0x000fe2000f8e02ff */
[----:B------:R-:W-:-:S02]  /*29e0*/  LEA R18, P6, R25, R20, 0x1 ;  /* 0x0000001419127211 */ /* 0x000fc400078c08ff */
[-C--:B------:R-:W-:Y:S02]  /*29f0*/  LEA.HI.X.SX32 R17, R21, R28.reuse, 0x1, P4 ;  /* 0x0000001c15117211 */ /* 0x080fe400020f0eff */
[----:B------:R-:W-:Y:S02]  /*2a00*/  FSETP.NEU.AND P4, PT, R0, RZ, PT ;  /* 0x000000ff0000720b */ /* 0x000fe40003f8d000 */
[-C--:B----4-:R-:W-:Y:S02]  /*2a10*/  LEA.HI.X.SX32 R5, R19, R28.reuse, 0x1, P5 ;  /* 0x0000001c13057211 */ /* 0x090fe400028f0eff */
[----:B------:R-:W-:Y:S02]  /*2a20*/  PRMT R0, R27, 0x7632, R0 ;  /* 0x000076321b007816 */ /* 0x000fe40000000000 */
[----:B------:R-:W-:Y:S02]  /*2a30*/  LEA.HI.X.SX32 R19, R25, R28, 0x1, P6 ;  /* 0x0000001c19137211 */ /* 0x000fe400030f0eff */
[----:B---3--:R-:W-:Y:S01]  /*2a40*/  PRMT R25, R29, 0x7632, R25 ;  /* 0x000076321d197816 */ /* 0x008fe20000000019 */
[----:B------:R0:W-:Y:S01]  /*2a50*/  STG.E.U16 desc[UR10][R6.64], R0 ;  /* 0x0000000006007986 */ /* 0x0001e2000c10150a */
[----:B------:R-:W-:-:S02]  /*2a60*/  LEA R20, P5, R26, R20, 0x1 ;  /* 0x000000141a147211 */ /* 0x000fc400078a08ff */
[----:B--2---:R-:W-:Y:S01]  /*2a70*/  FSEL R3, R10, -INF , P2 ;  /* 0xff8000000a037808 */ /* 0x004fe20001000000 */
[----:B------:R2:W-:Y:S01]  /*2a80*/  STG.E.U16 desc[UR10][R12.64], R29 ;  /* 0x0000001d0c007986 */ /* 0x0005e2000c10150a */
[----:B------:R-:W-:Y:S02]  /*2a90*/  LEA.HI.X.SX32 R21, R26, R28, 0x1, P5 ;  /* 0x0000001c1a157211 */ /* 0x000fe400028f0eff */
[----:B-----5:R-:W-:Y:S01]  /*2aa0*/  PRMT R10, R33, 0x7632, R10 ;  /* 0x00007632210a7816 */ /* 0x020fe2000000000a */
[----:B------:R3:W-:Y:S04]  /*2ab0*/  STG.E.U16 desc[UR10][R14.64], R25 ;  /* 0x000000190e007986 */ /* 0x0007e8000c10150a */
[----:B------:R-:W-:Y:S01]  /*2ac0*/  STG.E.U16 desc[UR10][R4.64], R31 ;  /* 0x0000001f04007986 */ /* 0x000fe2000c10150a */
[----:B0-----:R-:W-:-:S02]  /*2ad0*/  FSEL R0, R23, -INF , P0 ;  /* 0xff80000017007808 */ /* 0x001fc40000000000 */
[----:B------:R-:W-:Y:S01]  /*2ae0*/  FSEL R7, R24, -INF , P4 ;  /* 0xff80000018077808 */ /* 0x000fe20002000000 */
[----:B--2---:R-:W-:Y:S01]  /*2af0*/  FFMA R12, R22, 0.69314718246459960938, R91 ;  /* 0x3f317218160c7823 */ /* 0x004fe2000000005b */
[----:B------:R-:W-:Y:S01]  /*2b00*/  FFMA R13, R3, 0.69314718246459960938, R90 ;  /* 0x3f317218030d7823 */ /* 0x000fe2000000005a */
[----:B------:R-:W-:Y:S02]  /*2b10*/  SHF.L.U32 R3, R11, 0x2, RZ ;  /* 0x000000020b037819 */ /* 0x000fe400000006ff */
[----:B---3--:R-:W-:Y:S01]  /*2b20*/  PRMT R15, R31, 0x7632, R15 ;  /* 0x000076321f0f7816 */ /* 0x008fe2000000000f */
[----:B------:R-:W-:Y:S01]  /*2b30*/  FFMA R14, R0, 0.69314718246459960938, R93 ;  /* 0x3f317218000e7823 */ /* 0x000fe2000000005d */
[----:B------:R-:W-:Y:S01]  /*2b40*/  IMAD.HI R0, R11, 0x4, RZ ;  /* 0x000000040b007827 */ /* 0x000fe200078e02ff */
[----:B-1----:R-:W-:Y:S02]  /*2b50*/  IADD3 R2, P0, P2, R3, UR7, R34 ;  /* 0x0000000703027c10 */ /* 0x002fe4000fa1e022 */
[----:B------:R0:W-:Y:S02]  /*2b60*/  STG.E.U16 desc[UR10][R16.64], R15 ;  /* 0x0000000f10007986 */ /* 0x0001e4000c10150a */
[----:B------:R-:W-:-:S02]  /*2b70*/  IADD3.X R3, PT, PT, R0, UR5, R35, P0, P2 ;  /* 0x0000000500037c10 */ /* 0x000fc400087e4423 */
[----:B------:R1:W-:Y:S04]  /*2b80*/  STG.E.U16 desc[UR10][R18.64], R33 ;  /* 0x0000002112007986 */ /* 0x0003e8000c10150a */
[----:B------:R1:W-:Y:S01]  /*2b90*/  STG.E.U16 desc[UR10][R20.64], R10 ;  /* 0x0000000a14007986 */ /* 0x0003e2000c10150a */
[----:B0-----:R-:W-:Y:S01]  /*2ba0*/  FFMA R15, R7, 0.69314718246459960938, R92 ;  /* 0x3f317218070f7823 */ /* 0x001fe2000000005c */
[----:B------:R-:W-:Y:S06]  /*2bb0*/  BAR.SYNC.DEFER_BLOCKING 0x0 ;  /* 0x0000000000007b1d */ /* 0x000fec0000010000 */
[----:B------:R1:W-:Y:S02]  /*2bc0*/  STS.128 [R9], R12 ;  /* 0x0000000c09007388 */ /* 0x0003e40000000c00 */
[----:B------:R-:W-:Y:S06]  /*2bd0*/  BAR.SYNC.DEFER_BLOCKING 0x0 ;  /* 0x0000000000007b1d */ /* 0x000fec0000010000 */
[----:B------:R-:W-:Y:S05]  /*2be0*/  @P1 EXIT ;  /* 0x000000000000194d */ /* 0x000fea0003800000 */
[----:B------:R-:W0:Y:S04]  /*2bf0*/  LDS R5, [R8] ;  /* 0x0000000008057984 */ /* 0x000e280000000800 */
[----:B0-----:R-:W-:Y:S01]  /*2c00*/  STG.E desc[UR10][R2.64], R5 ;  /* 0x0000000502007986 */ /* 0x001fe2000c10190a */
[----:B------:R-:W-:Y:S05]  /*2c10*/  EXIT ;  /* 0x000000000000794d */ /* 0x000fea0003800000 */
.L_x_2:
[----:B------:R-:W-:-:S00]  /*2c20*/  BRA `(.L_x_2) ;  /* 0xfffffffc00fc7947 */ /* 0x000fc0000383ffff */
[----:B------:R-:W-:-:S00]  /*2c30*/  NOP ;  /* 0x0000000000007918 */ /* 0x000fc00000000000 */
        /* <DEDUP_REMOVED lines=12> */
.L_x_3:


//--------------------- .nv.global.init           --------------------------
	.section	.nv.global.init,"aw",@progbits
.nv.global.init:
	.type		_$_str,@object
	.size		_$_str,(.L_0 - _$_str)
_$_str:
        /*0000*/ 	.byte	0x5f, 0x5f, 0x43, 0x55, 0x44, 0x41, 0x5f, 0x46, 0x54, 0x5a, 0x00
.L_0:


//--------------------- .nv.shared.attn_fwd       --------------------------
	.section	.nv.shared.attn_fwd,"aw",@nobits
	.sectionflags	@""
	.align	16
	.zero		1024


//--------------------- .nv.shared.reserved.0     --------------------------
	.section	.nv.shared.reserved.0,"aw",@nobits
	.weak		__nv_reservedSMEM_offset_0_alias
	.size		__nv_reservedSMEM_offset_0_alias, 0, 64
	.other		__nv_reservedSMEM_offset_0_alias,@"STO_CUDA_RESERVED_SHARED STV_DEFAULT"
__nv_reservedSMEM_offset_0_alias:
	.zero		0
	.zero		64


//--------------------- .nv.constant0.attn_fwd    --------------------------
	.section	.nv.constant0.attn_fwd,"a",@progbits
	.sectionflags	@""
	.align	4
.nv.constant0.attn_fwd:
	.zero		1032


//--------------------- SYMBOLS --------------------------

	.type		.nv.reservedSmem.offset0,@object
	.size		.nv.reservedSmem.offset0,0x4
	.type		.nv.reservedSmem.cap,@object
	.size		.nv.reservedSmem.cap,0x4
